//
// Generated by NVIDIA NVVM Compiler
//
// Compiler Build ID: CL-36424714
// Cuda compilation tools, release 13.0, V13.0.88
// Based on NVVM 20.0.0
//

.version 9.0
.target sm_100
.address_size 64

	// .globl	_Z25scheduler_step_fused_fp16PK6__halfS1_PS_S_S_S_S_i
.global .align 4 .b8 precalc_xorwow_matrix[102400];
.global .align 4 .b8 precalc_xorwow_offset_matrix[102400];
.global .align 4 .b8 mrg32k3aM1[2304];
.global .align 4 .b8 mrg32k3aM2[2304];
.global .align 4 .b8 mrg32k3aM1SubSeq[2016];
.global .align 4 .b8 mrg32k3aM2SubSeq[2016];
.global .align 4 .b8 mrg32k3aM1Seq[2304];
.global .align 4 .b8 mrg32k3aM2Seq[2304];
.const .align 8 .b8 __cr_lgamma_table[72];

.visible .entry _Z25scheduler_step_fused_fp16PK6__halfS1_PS_S_S_S_S_i(
	.param .u64 .ptr .align 1 _Z25scheduler_step_fused_fp16PK6__halfS1_PS_S_S_S_S_i_param_0,
	.param .u64 .ptr .align 1 _Z25scheduler_step_fused_fp16PK6__halfS1_PS_S_S_S_S_i_param_1,
	.param .u64 .ptr .align 1 _Z25scheduler_step_fused_fp16PK6__halfS1_PS_S_S_S_S_i_param_2,
	.param .align 2 .b8 _Z25scheduler_step_fused_fp16PK6__halfS1_PS_S_S_S_S_i_param_3[2],
	.param .align 2 .b8 _Z25scheduler_step_fused_fp16PK6__halfS1_PS_S_S_S_S_i_param_4[2],
	.param .align 2 .b8 _Z25scheduler_step_fused_fp16PK6__halfS1_PS_S_S_S_S_i_param_5[2],
	.param .align 2 .b8 _Z25scheduler_step_fused_fp16PK6__halfS1_PS_S_S_S_S_i_param_6[2],
	.param .u32 _Z25scheduler_step_fused_fp16PK6__halfS1_PS_S_S_S_S_i_param_7
)
{
	.reg .pred 	%p<4>;
	.reg .b16 	%rs<39>;
	.reg .b32 	%r<6>;
	.reg .b32 	%f<14>;
	.reg .b64 	%rd<12>;

	ld.param.u16 	%rs9, [_Z25scheduler_step_fused_fp16PK6__halfS1_PS_S_S_S_S_i_param_6];
	ld.param.u16 	%rs8, [_Z25scheduler_step_fused_fp16PK6__halfS1_PS_S_S_S_S_i_param_5];
	ld.param.u16 	%rs7, [_Z25scheduler_step_fused_fp16PK6__halfS1_PS_S_S_S_S_i_param_4];
	ld.param.u16 	%rs6, [_Z25scheduler_step_fused_fp16PK6__halfS1_PS_S_S_S_S_i_param_3];
	ld.param.u64 	%rd1, [_Z25scheduler_step_fused_fp16PK6__halfS1_PS_S_S_S_S_i_param_0];
	ld.param.u64 	%rd2, [_Z25scheduler_step_fused_fp16PK6__halfS1_PS_S_S_S_S_i_param_1];
	ld.param.u64 	%rd3, [_Z25scheduler_step_fused_fp16PK6__halfS1_PS_S_S_S_S_i_param_2];
	ld.param.u32 	%r2, [_Z25scheduler_step_fused_fp16PK6__halfS1_PS_S_S_S_S_i_param_7];
	mov.u32 	%r3, %ctaid.x;
	mov.u32 	%r4, %ntid.x;
	mov.u32 	%r5, %tid.x;
	mad.lo.s32 	%r1, %r3, %r4, %r5;
	setp.ge.s32 	%p1, %r1, %r2;
	@%p1 bra 	$L__BB0_5;
	cvta.to.global.u64 	%rd4, %rd2;
	cvta.to.global.u64 	%rd5, %rd1;
	mul.wide.s32 	%rd6, %r1, 2;
	add.s64 	%rd7, %rd4, %rd6;
	ld.global.nc.u16 	%rs1, [%rd7];
	add.s64 	%rd8, %rd5, %rd6;
	ld.global.nc.u16 	%rs12, [%rd8];
	// begin inline asm
	{mul.f16 %rs10,%rs7,%rs12;
}
	// end inline asm
	// begin inline asm
	{sub.f16 %rs13,%rs1,%rs10;
}
	// end inline asm
	// begin inline asm
	{  cvt.f32.f16 %f5, %rs13;}

	// end inline asm
	// begin inline asm
	{  cvt.f32.f16 %f6, %rs6;}

	// end inline asm
	// begin inline asm
	{rcp.approx.ftz.f32 %f7, %f6;
}
	// end inline asm
	mul.f32 	%f9, %f5, %f7;
	// begin inline asm
	{  cvt.rn.f16.f32 %rs38, %f9;}

	// end inline asm
	// begin inline asm
	{abs.f16 %rs19,%rs38;
}
	// end inline asm
	mov.b16 	%rs23, 143;
	// begin inline asm
	{ .reg .pred __$temp3;
  setp.lt.f16  __$temp3, %rs19, %rs23;
  selp.u16 %rs21, 1, 0, __$temp3;}
	// end inline asm
	setp.eq.s16 	%p2, %rs21, 0;
	@%p2 bra 	$L__BB0_4;
	mov.f32 	%f10, 0f00000000;
	// begin inline asm
	{  cvt.rn.f16.f32 %rs24, %f10;}

	// end inline asm
	// begin inline asm
	{ .reg .pred __$temp3;
  setp.lt.f16  __$temp3, %rs24, %rs19;
  selp.u16 %rs25, 1, 0, __$temp3;}
	// end inline asm
	setp.eq.s16 	%p3, %rs25, 0;
	@%p3 bra 	$L__BB0_4;
	neg.f32 	%f12, %f6;
	fma.rn.f32 	%f13, %f12, %f9, %f5;
	fma.rn.f32 	%f11, %f7, %f13, %f9;
	// begin inline asm
	{  cvt.rn.f16.f32 %rs38, %f11;}

	// end inline asm
$L__BB0_4:
	// begin inline asm
	{mul.f16 %rs29,%rs9,%rs38;
}
	// end inline asm
	// begin inline asm
	{mul.f16 %rs32,%rs8,%rs1;
}
	// end inline asm
	// begin inline asm
	{add.f16 %rs35,%rs29,%rs32;
}
	// end inline asm
	cvta.to.global.u64 	%rd9, %rd3;
	add.s64 	%rd11, %rd9, %rd6;
	st.global.u16 	[%rd11], %rs35;
$L__BB0_5:
	ret;

}
	// .globl	_Z25scheduler_step_fused_fp32PKfS0_Pfffffi
.visible .entry _Z25scheduler_step_fused_fp32PKfS0_Pfffffi(
	.param .u64 .ptr .align 1 _Z25scheduler_step_fused_fp32PKfS0_Pfffffi_param_0,
	.param .u64 .ptr .align 1 _Z25scheduler_step_fused_fp32PKfS0_Pfffffi_param_1,
	.param .u64 .ptr .align 1 _Z25scheduler_step_fused_fp32PKfS0_Pfffffi_param_2,
	.param .f32 _Z25scheduler_step_fused_fp32PKfS0_Pfffffi_param_3,
	.param .f32 _Z25scheduler_step_fused_fp32PKfS0_Pfffffi_param_4,
	.param .f32 _Z25scheduler_step_fused_fp32PKfS0_Pfffffi_param_5,
	.param .f32 _Z25scheduler_step_fused_fp32PKfS0_Pfffffi_param_6,
	.param .u32 _Z25scheduler_step_fused_fp32PKfS0_Pfffffi_param_7
)
{
	.reg .pred 	%p<2>;
	.reg .b32 	%r<6>;
	.reg .b32 	%f<12>;
	.reg .b64 	%rd<11>;

	ld.param.u64 	%rd1, [_Z25scheduler_step_fused_fp32PKfS0_Pfffffi_param_0];
	ld.param.u64 	%rd2, [_Z25scheduler_step_fused_fp32PKfS0_Pfffffi_param_1];
	ld.param.u64 	%rd3, [_Z25scheduler_step_fused_fp32PKfS0_Pfffffi_param_2];
	ld.param.f32 	%f1, [_Z25scheduler_step_fused_fp32PKfS0_Pfffffi_param_3];
	ld.param.f32 	%f2, [_Z25scheduler_step_fused_fp32PKfS0_Pfffffi_param_4];
	ld.param.f32 	%f3, [_Z25scheduler_step_fused_fp32PKfS0_Pfffffi_param_5];
	ld.param.f32 	%f4, [_Z25scheduler_step_fused_fp32PKfS0_Pfffffi_param_6];
	ld.param.u32 	%r2, [_Z25scheduler_step_fused_fp32PKfS0_Pfffffi_param_7];
	mov.u32 	%r3, %ctaid.x;
	mov.u32 	%r4, %ntid.x;
	mov.u32 	%r5, %tid.x;
	mad.lo.s32 	%r1, %r3, %r4, %r5;
	setp.ge.s32 	%p1, %r1, %r2;
	@%p1 bra 	$L__BB1_2;
	cvta.to.global.u64 	%rd4, %rd2;
	cvta.to.global.u64 	%rd5, %rd1;
	cvta.to.global.u64 	%rd6, %rd3;
	mul.wide.s32 	%rd7, %r1, 4;
	add.s64 	%rd8, %rd4, %rd7;
	ld.global.nc.f32 	%f5, [%rd8];
	add.s64 	%rd9, %rd5, %rd7;
	ld.global.nc.f32 	%f6, [%rd9];
	mul.f32 	%f7, %f2, %f6;
	sub.f32 	%f8, %f5, %f7;
	div.rn.f32 	%f9, %f8, %f1;
	mul.f32 	%f10, %f4, %f9;
	fma.rn.f32 	%f11, %f3, %f5, %f10;
	add.s64 	%rd10, %rd6, %rd7;
	st.global.f32 	[%rd10], %f11;
$L__BB1_2:
	ret;

}
	// .globl	_Z14add_noise_fp16PK6__halfS1_PS_S_S_i
.visible .entry _Z14add_noise_fp16PK6__halfS1_PS_S_S_i(
	.param .u64 .ptr .align 1 _Z14add_noise_fp16PK6__halfS1_PS_S_S_i_param_0,
	.param .u64 .ptr .align 1 _Z14add_noise_fp16PK6__halfS1_PS_S_S_i_param_1,
	.param .u64 .ptr .align 1 _Z14add_noise_fp16PK6__halfS1_PS_S_S_i_param_2,
	.param .align 2 .b8 _Z14add_noise_fp16PK6__halfS1_PS_S_S_i_param_3[2],
	.param .align 2 .b8 _Z14add_noise_fp16PK6__halfS1_PS_S_S_i_param_4[2],
	.param .u32 _Z14add_noise_fp16PK6__halfS1_PS_S_S_i_param_5
)
{
	.reg .pred 	%p<2>;
	.reg .b16 	%rs<12>;
	.reg .b32 	%r<6>;
	.reg .b64 	%rd<11>;

	ld.param.u16 	%rs2, [_Z14add_noise_fp16PK6__halfS1_PS_S_S_i_param_4];
	ld.param.u16 	%rs1, [_Z14add_noise_fp16PK6__halfS1_PS_S_S_i_param_3];
	ld.param.u64 	%rd1, [_Z14add_noise_fp16PK6__halfS1_PS_S_S_i_param_0];
	ld.param.u64 	%rd2, [_Z14add_noise_fp16PK6__halfS1_PS_S_S_i_param_1];
	ld.param.u64 	%rd3, [_Z14add_noise_fp16PK6__halfS1_PS_S_S_i_param_2];
	ld.param.u32 	%r2, [_Z14add_noise_fp16PK6__halfS1_PS_S_S_i_param_5];
	mov.u32 	%r3, %ctaid.x;
	mov.u32 	%r4, %ntid.x;
	mov.u32 	%r5, %tid.x;
	mad.lo.s32 	%r1, %r3, %r4, %r5;
	setp.ge.s32 	%p1, %r1, %r2;
	@%p1 bra 	$L__BB2_2;
	cvta.to.global.u64 	%rd4, %rd1;
	cvta.to.global.u64 	%rd5, %rd2;
	cvta.to.global.u64 	%rd6, %rd3;
	mul.wide.s32 	%rd7, %r1, 2;
	add.s64 	%rd8, %rd4, %rd7;
	ld.global.nc.u16 	%rs5, [%rd8];
	// begin inline asm
	{mul.f16 %rs3,%rs1,%rs5;
}
	// end inline asm
	add.s64 	%rd9, %rd5, %rd7;
	ld.global.nc.u16 	%rs8, [%rd9];
	// begin inline asm
	{mul.f16 %rs6,%rs2,%rs8;
}
	// end inline asm
	// begin inline asm
	{add.f16 %rs9,%rs3,%rs6;
}
	// end inline asm
	add.s64 	%rd10, %rd6, %rd7;
	st.global.u16 	[%rd10], %rs9;
$L__BB2_2:
	ret;

}
	// .globl	_Z14apply_cfg_fp16PK6__halfS1_PS_S_i
.visible .entry _Z14apply_cfg_fp16PK6__halfS1_PS_S_i(
	.param .u64 .ptr .align 1 _Z14apply_cfg_fp16PK6__halfS1_PS_S_i_param_0,
	.param .u64 .ptr .align 1 _Z14apply_cfg_fp16PK6__halfS1_PS_S_i_param_1,
	.param .u64 .ptr .align 1 _Z14apply_cfg_fp16PK6__halfS1_PS_S_i_param_2,
	.param .align 2 .b8 _Z14apply_cfg_fp16PK6__halfS1_PS_S_i_param_3[2],
	.param .u32 _Z14apply_cfg_fp16PK6__halfS1_PS_S_i_param_4
)
{
	.reg .pred 	%p<2>;
	.reg .b16 	%rs<11>;
	.reg .b32 	%r<6>;
	.reg .b64 	%rd<11>;

	ld.param.u16 	%rs1, [_Z14apply_cfg_fp16PK6__halfS1_PS_S_i_param_3];
	ld.param.u64 	%rd1, [_Z14apply_cfg_fp16PK6__halfS1_PS_S_i_param_0];
	ld.param.u64 	%rd2, [_Z14apply_cfg_fp16PK6__halfS1_PS_S_i_param_1];
	ld.param.u64 	%rd3, [_Z14apply_cfg_fp16PK6__halfS1_PS_S_i_param_2];
	ld.param.u32 	%r2, [_Z14apply_cfg_fp16PK6__halfS1_PS_S_i_param_4];
	mov.u32 	%r3, %ctaid.x;
	mov.u32 	%r4, %ntid.x;
	mov.u32 	%r5, %tid.x;
	mad.lo.s32 	%r1, %r3, %r4, %r5;
	setp.ge.s32 	%p1, %r1, %r2;
	@%p1 bra 	$L__BB3_2;
	cvta.to.global.u64 	%rd4, %rd1;
	cvta.to.global.u64 	%rd5, %rd2;
	cvta.to.global.u64 	%rd6, %rd3;
	mul.wide.s32 	%rd7, %r1, 2;
	add.s64 	%rd8, %rd4, %rd7;
	ld.global.nc.u16 	%rs4, [%rd8];
	add.s64 	%rd9, %rd5, %rd7;
	ld.global.nc.u16 	%rs3, [%rd9];
	// begin inline asm
	{sub.f16 %rs2,%rs3,%rs4;
}
	// end inline asm
	// begin inline asm
	{mul.f16 %rs5,%rs1,%rs2;
}
	// end inline asm
	// begin inline asm
	{add.f16 %rs8,%rs4,%rs5;
}
	// end inline asm
	add.s64 	%rd10, %rd6, %rd7;
	st.global.u16 	[%rd10], %rs8;
$L__BB3_2:
	ret;

}
	// .globl	_Z23scalar_mul_inplace_fp16P6__halfS_i
.visible .entry _Z23scalar_mul_inplace_fp16P6__halfS_i(
	.param .u64 .ptr .align 1 _Z23scalar_mul_inplace_fp16P6__halfS_i_param_0,
	.param .align 2 .b8 _Z23scalar_mul_inplace_fp16P6__halfS_i_param_1[2],
	.param .u32 _Z23scalar_mul_inplace_fp16P6__halfS_i_param_2
)
{
	.reg .pred 	%p<2>;
	.reg .b16 	%rs<5>;
	.reg .b32 	%r<6>;
	.reg .b64 	%rd<5>;

	ld.param.u16 	%rs1, [_Z23scalar_mul_inplace_fp16P6__halfS_i_param_1];
	ld.param.u64 	%rd1, [_Z23scalar_mul_inplace_fp16P6__halfS_i_param_0];
	ld.param.u32 	%r2, [_Z23scalar_mul_inplace_fp16P6__halfS_i_param_2];
	mov.u32 	%r3, %ctaid.x;
	mov.u32 	%r4, %ntid.x;
	mov.u32 	%r5, %tid.x;
	mad.lo.s32 	%r1, %r3, %r4, %r5;
	setp.ge.s32 	%p1, %r1, %r2;
	@%p1 bra 	$L__BB4_2;
	cvta.to.global.u64 	%rd2, %rd1;
	mul.wide.s32 	%rd3, %r1, 2;
	add.s64 	%rd4, %rd2, %rd3;
	ld.global.u16 	%rs3, [%rd4];
	// begin inline asm
	{mul.f16 %rs2,%rs3,%rs1;
}
	// end inline asm
	st.global.u16 	[%rd4], %rs2;
$L__BB4_2:
	ret;

}
	// .globl	_Z23scalar_div_inplace_fp16P6__halfS_i
.visible .entry _Z23scalar_div_inplace_fp16P6__halfS_i(
	.param .u64 .ptr .align 1 _Z23scalar_div_inplace_fp16P6__halfS_i_param_0,
	.param .align 2 .b8 _Z23scalar_div_inplace_fp16P6__halfS_i_param_1[2],
	.param .u32 _Z23scalar_div_inplace_fp16P6__halfS_i_param_2
)
{
	.reg .pred 	%p<4>;
	.reg .b16 	%rs<20>;
	.reg .b32 	%r<6>;
	.reg .b32 	%f<14>;
	.reg .b64 	%rd<5>;

	ld.param.u16 	%rs5, [_Z23scalar_div_inplace_fp16P6__halfS_i_param_1];
	ld.param.u64 	%rd2, [_Z23scalar_div_inplace_fp16P6__halfS_i_param_0];
	ld.param.u32 	%r2, [_Z23scalar_div_inplace_fp16P6__halfS_i_param_2];
	mov.u32 	%r3, %ctaid.x;
	mov.u32 	%r4, %ntid.x;
	mov.u32 	%r5, %tid.x;
	mad.lo.s32 	%r1, %r3, %r4, %r5;
	setp.ge.s32 	%p1, %r1, %r2;
	@%p1 bra 	$L__BB5_5;
	cvta.to.global.u64 	%rd3, %rd2;
	mul.wide.s32 	%rd4, %r1, 2;
	add.s64 	%rd1, %rd3, %rd4;
	ld.global.u16 	%rs6, [%rd1];
	// begin inline asm
	{  cvt.f32.f16 %f5, %rs6;}

	// end inline asm
	// begin inline asm
	{  cvt.f32.f16 %f6, %rs5;}

	// end inline asm
	// begin inline asm
	{rcp.approx.ftz.f32 %f7, %f6;
}
	// end inline asm
	mul.f32 	%f9, %f5, %f7;
	// begin inline asm
	{  cvt.rn.f16.f32 %rs19, %f9;}

	// end inline asm
	// begin inline asm
	{abs.f16 %rs9,%rs19;
}
	// end inline asm
	mov.b16 	%rs13, 143;
	// begin inline asm
	{ .reg .pred __$temp3;
  setp.lt.f16  __$temp3, %rs9, %rs13;
  selp.u16 %rs11, 1, 0, __$temp3;}
	// end inline asm
	setp.eq.s16 	%p2, %rs11, 0;
	@%p2 bra 	$L__BB5_4;
	mov.f32 	%f10, 0f00000000;
	// begin inline asm
	{  cvt.rn.f16.f32 %rs14, %f10;}

	// end inline asm
	// begin inline asm
	{ .reg .pred __$temp3;
  setp.lt.f16  __$temp3, %rs14, %rs9;
  selp.u16 %rs15, 1, 0, __$temp3;}
	// end inline asm
	setp.eq.s16 	%p3, %rs15, 0;
	@%p3 bra 	$L__BB5_4;
	neg.f32 	%f12, %f6;
	fma.rn.f32 	%f13, %f12, %f9, %f5;
	fma.rn.f32 	%f11, %f7, %f13, %f9;
	// begin inline asm
	{  cvt.rn.f16.f32 %rs19, %f11;}

	// end inline asm
$L__BB5_4:
	st.global.u16 	[%rd1], %rs19;
$L__BB5_5:
	ret;

}
	// .globl	_Z15scalar_div_fp16PK6__halfPS_S_i
.visible .entry _Z15scalar_div_fp16PK6__halfPS_S_i(
	.param .u64 .ptr .align 1 _Z15scalar_div_fp16PK6__halfPS_S_i_param_0,
	.param .u64 .ptr .align 1 _Z15scalar_div_fp16PK6__halfPS_S_i_param_1,
	.param .align 2 .b8 _Z15scalar_div_fp16PK6__halfPS_S_i_param_2[2],
	.param .u32 _Z15scalar_div_fp16PK6__halfPS_S_i_param_3
)
{
	.reg .pred 	%p<4>;
	.reg .b16 	%rs<20>;
	.reg .b32 	%r<6>;
	.reg .b32 	%f<14>;
	.reg .b64 	%rd<9>;

	ld.param.u16 	%rs5, [_Z15scalar_div_fp16PK6__halfPS_S_i_param_2];
	ld.param.u64 	%rd1, [_Z15scalar_div_fp16PK6__halfPS_S_i_param_0];
	ld.param.u64 	%rd2, [_Z15scalar_div_fp16PK6__halfPS_S_i_param_1];
	ld.param.u32 	%r2, [_Z15scalar_div_fp16PK6__halfPS_S_i_param_3];
	mov.u32 	%r3, %ctaid.x;
	mov.u32 	%r4, %ntid.x;
	mov.u32 	%r5, %tid.x;
	mad.lo.s32 	%r1, %r3, %r4, %r5;
	setp.ge.s32 	%p1, %r1, %r2;
	@%p1 bra 	$L__BB6_5;
	cvta.to.global.u64 	%rd3, %rd1;
	mul.wide.s32 	%rd4, %r1, 2;
	add.s64 	%rd5, %rd3, %rd4;
	ld.global.nc.u16 	%rs6, [%rd5];
	// begin inline asm
	{  cvt.f32.f16 %f5, %rs6;}

	// end inline asm
	// begin inline asm
	{  cvt.f32.f16 %f6, %rs5;}

	// end inline asm
	// begin inline asm
	{rcp.approx.ftz.f32 %f7, %f6;
}
	// end inline asm
	mul.f32 	%f9, %f5, %f7;
	// begin inline asm
	{  cvt.rn.f16.f32 %rs19, %f9;}

	// end inline asm
	// begin inline asm
	{abs.f16 %rs9,%rs19;
}
	// end inline asm
	mov.b16 	%rs13, 143;
	// begin inline asm
	{ .reg .pred __$temp3;
  setp.lt.f16  __$temp3, %rs9, %rs13;
  selp.u16 %rs11, 1, 0, __$temp3;}
	// end inline asm
	setp.eq.s16 	%p2, %rs11, 0;
	@%p2 bra 	$L__BB6_4;
	mov.f32 	%f10, 0f00000000;
	// begin inline asm
	{  cvt.rn.f16.f32 %rs14, %f10;}

	// end inline asm
	// begin inline asm
	{ .reg .pred __$temp3;
  setp.lt.f16  __$temp3, %rs14, %rs9;
  selp.u16 %rs15, 1, 0, __$temp3;}
	// end inline asm
	setp.eq.s16 	%p3, %rs15, 0;
	@%p3 bra 	$L__BB6_4;
	neg.f32 	%f12, %f6;
	fma.rn.f32 	%f13, %f12, %f9, %f5;
	fma.rn.f32 	%f11, %f7, %f13, %f9;
	// begin inline asm
	{  cvt.rn.f16.f32 %rs19, %f11;}

	// end inline asm
$L__BB6_4:
	cvta.to.global.u64 	%rd6, %rd2;
	add.s64 	%rd8, %rd6, %rd4;
	st.global.u16 	[%rd8], %rs19;
$L__BB6_5:
	ret;

}
	// .globl	_Z15tensor_sub_fp16PK6__halfS1_PS_i
.visible .entry _Z15tensor_sub_fp16PK6__halfS1_PS_i(
	.param .u64 .ptr .align 1 _Z15tensor_sub_fp16PK6__halfS1_PS_i_param_0,
	.param .u64 .ptr .align 1 _Z15tensor_sub_fp16PK6__halfS1_PS_i_param_1,
	.param .u64 .ptr .align 1 _Z15tensor_sub_fp16PK6__halfS1_PS_i_param_2,
	.param .u32 _Z15tensor_sub_fp16PK6__halfS1_PS_i_param_3
)
{
	.reg .pred 	%p<2>;
	.reg .b16 	%rs<4>;
	.reg .b32 	%r<6>;
	.reg .b64 	%rd<11>;

	ld.param.u64 	%rd1, [_Z15tensor_sub_fp16PK6__halfS1_PS_i_param_0];
	ld.param.u64 	%rd2, [_Z15tensor_sub_fp16PK6__halfS1_PS_i_param_1];
	ld.param.u64 	%rd3, [_Z15tensor_sub_fp16PK6__halfS1_PS_i_param_2];
	ld.param.u32 	%r2, [_Z15tensor_sub_fp16PK6__halfS1_PS_i_param_3];
	mov.u32 	%r3, %ctaid.x;
	mov.u32 	%r4, %ntid.x;
	mov.u32 	%r5, %tid.x;
	mad.lo.s32 	%r1, %r3, %r4, %r5;
	setp.ge.s32 	%p1, %r1, %r2;
	@%p1 bra 	$L__BB7_2;
	cvta.to.global.u64 	%rd4, %rd1;
	cvta.to.global.u64 	%rd5, %rd2;
	cvta.to.global.u64 	%rd6, %rd3;
	mul.wide.s32 	%rd7, %r1, 2;
	add.s64 	%rd8, %rd4, %rd7;
	ld.global.nc.u16 	%rs2, [%rd8];
	add.s64 	%rd9, %rd5, %rd7;
	ld.global.nc.u16 	%rs3, [%rd9];
	// begin inline asm
	{sub.f16 %rs1,%rs2,%rs3;
}
	// end inline asm
	add.s64 	%rd10, %rd6, %rd7;
	st.global.u16 	[%rd10], %rs1;
$L__BB7_2:
	ret;

}
	// .globl	_Z17randn_kernel_fp16P6__halfyyi
.visible .entry _Z17randn_kernel_fp16P6__halfyyi(
	.param .u64 .ptr .align 1 _Z17randn_kernel_fp16P6__halfyyi_param_0,
	.param .u64 _Z17randn_kernel_fp16P6__halfyyi_param_1,
	.param .u64 _Z17randn_kernel_fp16P6__halfyyi_param_2,
	.param .u32 _Z17randn_kernel_fp16P6__halfyyi_param_3
)
{
	.reg .pred 	%p<9>;
	.reg .b16 	%rs<2>;
	.reg .b32 	%r<198>;
	.reg .b32 	%f<30>;
	.reg .b64 	%rd<12>;

	ld.param.u32 	%r33, [_Z17randn_kernel_fp16P6__halfyyi_param_3];
	mov.u32 	%r34, %ctaid.x;
	mov.u32 	%r35, %ntid.x;
	mov.u32 	%r36, %tid.x;
	mad.lo.s32 	%r37, %r34, %r35, %r36;
	setp.ge.s32 	%p1, %r37, %r33;
	@%p1 bra 	$L__BB8_8;
	ld.param.u64 	%rd11, [_Z17randn_kernel_fp16P6__halfyyi_param_2];
	ld.param.u64 	%rd10, [_Z17randn_kernel_fp16P6__halfyyi_param_1];
	cvt.u32.u64 	%r1, %rd10;
	{ .reg .b32 tmp; mov.b64 {tmp, %r2}, %rd10; }
	mov.u32 	%r39, %ctaid.x;
	mov.u32 	%r40, %ntid.x;
	mov.u32 	%r41, %tid.x;
	mad.lo.s32 	%r3, %r39, %r40, %r41;
	shr.s32 	%r4, %r3, 31;
	cvt.u32.u64 	%r42, %rd11;
	and.b32  	%r38, %r42, 3;
	shr.u64 	%rd4, %rd11, 2;
	cvt.u32.u64 	%r5, %rd4;
	shr.u64 	%rd5, %rd11, 34;
	cvt.u32.u64 	%r6, %rd5;
	mov.b32 	%r43, -766435501;
	mul.hi.u32 	%r44, %r43, %r5;
	mul.lo.s32 	%r7, %r5, -766435501;
	mov.b32 	%r45, -845247145;
	mul.hi.u32 	%r8, %r45, %r3;
	mul.lo.s32 	%r9, %r3, -845247145;
	xor.b32  	%r46, %r8, %r1;
	xor.b32  	%r47, %r46, %r6;
	xor.b32  	%r48, %r44, %r2;
	xor.b32  	%r49, %r48, %r4;
	add.s32 	%r10, %r1, -1640531527;
	add.s32 	%r11, %r2, -1150833019;
	mul.hi.u32 	%r50, %r43, %r47;
	mul.lo.s32 	%r51, %r47, -766435501;
	mul.hi.u32 	%r52, %r45, %r49;
	mul.lo.s32 	%r53, %r49, -845247145;
	xor.b32  	%r54, %r9, %r52;
	xor.b32  	%r55, %r54, %r10;
	xor.b32  	%r56, %r7, %r50;
	xor.b32  	%r57, %r56, %r11;
	add.s32 	%r12, %r1, 1013904242;
	add.s32 	%r13, %r2, 1993301258;
	mul.hi.u32 	%r58, %r43, %r55;
	mul.lo.s32 	%r59, %r55, -766435501;
	mul.hi.u32 	%r60, %r45, %r57;
	mul.lo.s32 	%r61, %r57, -845247145;
	xor.b32  	%r62, %r53, %r60;
	xor.b32  	%r63, %r62, %r12;
	xor.b32  	%r64, %r51, %r58;
	xor.b32  	%r65, %r64, %r13;
	add.s32 	%r14, %r1, -626627285;
	add.s32 	%r15, %r2, 842468239;
	mul.hi.u32 	%r66, %r43, %r63;
	mul.lo.s32 	%r67, %r63, -766435501;
	mul.hi.u32 	%r68, %r45, %r65;
	mul.lo.s32 	%r69, %r65, -845247145;
	xor.b32  	%r70, %r61, %r68;
	xor.b32  	%r71, %r70, %r14;
	xor.b32  	%r72, %r59, %r66;
	xor.b32  	%r73, %r72, %r15;
	add.s32 	%r16, %r1, 2027808484;
	add.s32 	%r17, %r2, -308364780;
	mul.hi.u32 	%r74, %r43, %r71;
	mul.lo.s32 	%r75, %r71, -766435501;
	mul.hi.u32 	%r76, %r45, %r73;
	mul.lo.s32 	%r77, %r73, -845247145;
	xor.b32  	%r78, %r69, %r76;
	xor.b32  	%r79, %r78, %r16;
	xor.b32  	%r80, %r67, %r74;
	xor.b32  	%r81, %r80, %r17;
	add.s32 	%r18, %r1, 387276957;
	add.s32 	%r19, %r2, -1459197799;
	mul.hi.u32 	%r82, %r43, %r79;
	mul.lo.s32 	%r83, %r79, -766435501;
	mul.hi.u32 	%r84, %r45, %r81;
	mul.lo.s32 	%r85, %r81, -845247145;
	xor.b32  	%r86, %r77, %r84;
	xor.b32  	%r87, %r86, %r18;
	xor.b32  	%r88, %r75, %r82;
	xor.b32  	%r89, %r88, %r19;
	add.s32 	%r20, %r1, -1253254570;
	add.s32 	%r21, %r2, 1684936478;
	mul.hi.u32 	%r90, %r43, %r87;
	mul.lo.s32 	%r91, %r87, -766435501;
	mul.hi.u32 	%r92, %r45, %r89;
	mul.lo.s32 	%r93, %r89, -845247145;
	xor.b32  	%r94, %r85, %r92;
	xor.b32  	%r95, %r94, %r20;
	xor.b32  	%r96, %r83, %r90;
	xor.b32  	%r97, %r96, %r21;
	add.s32 	%r22, %r1, 1401181199;
	add.s32 	%r23, %r2, 534103459;
	mul.hi.u32 	%r98, %r43, %r95;
	mul.lo.s32 	%r99, %r95, -766435501;
	mul.hi.u32 	%r100, %r45, %r97;
	mul.lo.s32 	%r101, %r97, -845247145;
	xor.b32  	%r102, %r93, %r100;
	xor.b32  	%r103, %r102, %r22;
	xor.b32  	%r104, %r91, %r98;
	xor.b32  	%r105, %r104, %r23;
	add.s32 	%r106, %r1, -239350328;
	add.s32 	%r24, %r2, -616729560;
	mul.hi.u32 	%r107, %r43, %r103;
	mul.lo.s32 	%r108, %r103, -766435501;
	mul.hi.u32 	%r109, %r45, %r105;
	mul.lo.s32 	%r110, %r105, -845247145;
	xor.b32  	%r111, %r101, %r106;
	xor.b32  	%r112, %r111, %r109;
	xor.b32  	%r113, %r99, %r107;
	xor.b32  	%r114, %r113, %r24;
	add.s32 	%r25, %r1, -1879881855;
	add.s32 	%r115, %r2, -1767562579;
	mul.hi.u32 	%r116, %r43, %r112;
	mul.lo.s32 	%r26, %r112, -766435501;
	mul.hi.u32 	%r117, %r45, %r114;
	mul.lo.s32 	%r197, %r114, -845247145;
	xor.b32  	%r118, %r110, %r117;
	xor.b32  	%r196, %r118, %r25;
	xor.b32  	%r119, %r108, %r115;
	xor.b32  	%r29, %r119, %r116;
	setp.gt.s32 	%p2, %r38, 1;
	@%p2 bra 	$L__BB8_4;
	setp.eq.s32 	%p4, %r38, 0;
	@%p4 bra 	$L__BB8_7;
	mov.u32 	%r196, %r197;
	mov.u32 	%r197, %r29;
	bra.uni 	$L__BB8_7;
$L__BB8_4:
	setp.eq.s32 	%p3, %r38, 2;
	@%p3 bra 	$L__BB8_6;
	add.s32 	%r120, %r5, 1;
	setp.eq.s32 	%p5, %r120, 0;
	selp.u32 	%r121, 1, 0, %p5;
	add.s32 	%r122, %r121, %r6;
	mov.b32 	%r123, -766435501;
	mul.hi.u32 	%r124, %r123, %r120;
	add.s32 	%r125, %r7, -766435501;
	xor.b32  	%r126, %r122, %r1;
	xor.b32  	%r127, %r126, %r8;
	xor.b32  	%r128, %r124, %r2;
	xor.b32  	%r129, %r128, %r4;
	mul.hi.u32 	%r130, %r123, %r127;
	mul.lo.s32 	%r131, %r127, -766435501;
	mov.b32 	%r132, -845247145;
	mul.hi.u32 	%r133, %r132, %r129;
	mul.lo.s32 	%r134, %r129, -845247145;
	xor.b32  	%r135, %r9, %r133;
	xor.b32  	%r136, %r135, %r10;
	xor.b32  	%r137, %r125, %r130;
	xor.b32  	%r138, %r137, %r11;
	mul.hi.u32 	%r139, %r123, %r136;
	mul.lo.s32 	%r140, %r136, -766435501;
	mul.hi.u32 	%r141, %r132, %r138;
	mul.lo.s32 	%r142, %r138, -845247145;
	xor.b32  	%r143, %r134, %r141;
	xor.b32  	%r144, %r143, %r12;
	xor.b32  	%r145, %r131, %r139;
	xor.b32  	%r146, %r145, %r13;
	mul.hi.u32 	%r147, %r123, %r144;
	mul.lo.s32 	%r148, %r144, -766435501;
	mul.hi.u32 	%r149, %r132, %r146;
	mul.lo.s32 	%r150, %r146, -845247145;
	xor.b32  	%r151, %r142, %r149;
	xor.b32  	%r152, %r151, %r14;
	xor.b32  	%r153, %r140, %r147;
	xor.b32  	%r154, %r153, %r15;
	mul.hi.u32 	%r155, %r123, %r152;
	mul.lo.s32 	%r156, %r152, -766435501;
	mul.hi.u32 	%r157, %r132, %r154;
	mul.lo.s32 	%r158, %r154, -845247145;
	xor.b32  	%r159, %r150, %r157;
	xor.b32  	%r160, %r159, %r16;
	xor.b32  	%r161, %r148, %r155;
	xor.b32  	%r162, %r161, %r17;
	mul.hi.u32 	%r163, %r123, %r160;
	mul.lo.s32 	%r164, %r160, -766435501;
	mul.hi.u32 	%r165, %r132, %r162;
	mul.lo.s32 	%r166, %r162, -845247145;
	xor.b32  	%r167, %r158, %r165;
	xor.b32  	%r168, %r167, %r18;
	xor.b32  	%r169, %r156, %r163;
	xor.b32  	%r170, %r169, %r19;
	mul.hi.u32 	%r171, %r123, %r168;
	mul.lo.s32 	%r172, %r168, -766435501;
	mul.hi.u32 	%r173, %r132, %r170;
	mul.lo.s32 	%r174, %r170, -845247145;
	xor.b32  	%r175, %r166, %r173;
	xor.b32  	%r176, %r175, %r20;
	xor.b32  	%r177, %r164, %r171;
	xor.b32  	%r178, %r177, %r21;
	mul.hi.u32 	%r179, %r123, %r176;
	mul.lo.s32 	%r180, %r176, -766435501;
	mul.hi.u32 	%r181, %r132, %r178;
	xor.b32  	%r182, %r174, %r181;
	xor.b32  	%r183, %r182, %r22;
	xor.b32  	%r184, %r172, %r179;
	xor.b32  	%r185, %r184, %r23;
	mul.hi.u32 	%r186, %r123, %r183;
	mul.lo.s32 	%r187, %r185, -845247145;
	xor.b32  	%r188, %r180, %r186;
	xor.b32  	%r189, %r188, %r24;
	mul.hi.u32 	%r190, %r132, %r189;
	xor.b32  	%r191, %r187, %r190;
	xor.b32  	%r197, %r191, %r25;
	mov.u32 	%r196, %r26;
	bra.uni 	$L__BB8_7;
$L__BB8_6:
	mov.u32 	%r196, %r29;
	mov.u32 	%r197, %r26;
$L__BB8_7:
	ld.param.u64 	%rd9, [_Z17randn_kernel_fp16P6__halfyyi_param_0];
	cvt.rn.f32.u32 	%f2, %r196;
	fma.rn.f32 	%f3, %f2, 0f2F800000, 0f2F000000;
	cvt.rn.f32.u32 	%f4, %r197;
	fma.rn.f32 	%f5, %f4, 0f30C90FDB, 0f30490FDB;
	setp.lt.f32 	%p6, %f3, 0f00800000;
	mul.f32 	%f6, %f3, 0f4B000000;
	selp.f32 	%f7, %f6, %f3, %p6;
	selp.f32 	%f8, 0fC1B80000, 0f00000000, %p6;
	mov.b32 	%r192, %f7;
	add.s32 	%r193, %r192, -1059760811;
	and.b32  	%r194, %r193, -8388608;
	sub.s32 	%r195, %r192, %r194;
	mov.b32 	%f9, %r195;
	cvt.rn.f32.s32 	%f10, %r194;
	fma.rn.f32 	%f11, %f10, 0f34000000, %f8;
	add.f32 	%f12, %f9, 0fBF800000;
	fma.rn.f32 	%f13, %f12, 0fBE055027, 0f3E1039F6;
	fma.rn.f32 	%f14, %f13, %f12, 0fBDF8CDCC;
	fma.rn.f32 	%f15, %f14, %f12, 0f3E0F2955;
	fma.rn.f32 	%f16, %f15, %f12, 0fBE2AD8B9;
	fma.rn.f32 	%f17, %f16, %f12, 0f3E4CED0B;
	fma.rn.f32 	%f18, %f17, %f12, 0fBE7FFF22;
	fma.rn.f32 	%f19, %f18, %f12, 0f3EAAAA78;
	fma.rn.f32 	%f20, %f19, %f12, 0fBF000000;
	mul.f32 	%f21, %f12, %f20;
	fma.rn.f32 	%f22, %f21, %f12, %f12;
	fma.rn.f32 	%f23, %f11, 0f3F317218, %f22;
	setp.gt.u32 	%p7, %r192, 2139095039;
	fma.rn.f32 	%f24, %f7, 0f7F800000, 0f7F800000;
	selp.f32 	%f25, %f24, %f23, %p7;
	setp.eq.f32 	%p8, %f7, 0f00000000;
	mul.f32 	%f26, %f25, 0fC0000000;
	selp.f32 	%f27, 0f7F800000, %f26, %p8;
	sqrt.rn.f32 	%f28, %f27;
	sin.approx.f32 	%f29, %f5;
	mul.f32 	%f1, %f28, %f29;
	// begin inline asm
	{  cvt.rn.f16.f32 %rs1, %f1;}

	// end inline asm
	cvta.to.global.u64 	%rd6, %rd9;
	mul.wide.s32 	%rd7, %r3, 2;
	add.s64 	%rd8, %rd6, %rd7;
	st.global.u16 	[%rd8], %rs1;
$L__BB8_8:
	ret;

}
	// .globl	ones_like_kernel_fp16
.visible .entry ones_like_kernel_fp16(
	.param .u64 .ptr .align 1 ones_like_kernel_fp16_param_0,
	.param .u32 ones_like_kernel_fp16_param_1
)
{
	.reg .pred 	%p<2>;
	.reg .b16 	%rs<2>;
	.reg .b32 	%r<6>;
	.reg .b32 	%f<2>;
	.reg .b64 	%rd<5>;

	ld.param.u64 	%rd1, [ones_like_kernel_fp16_param_0];
	ld.param.u32 	%r2, [ones_like_kernel_fp16_param_1];
	mov.u32 	%r3, %ctaid.x;
	mov.u32 	%r4, %ntid.x;
	mov.u32 	%r5, %tid.x;
	mad.lo.s32 	%r1, %r3, %r4, %r5;
	setp.ge.s32 	%p1, %r1, %r2;
	@%p1 bra 	$L__BB9_2;
	cvta.to.global.u64 	%rd2, %rd1;
	mov.f32 	%f1, 0f3F800000;
	// begin inline asm
	{  cvt.rn.f16.f32 %rs1, %f1;}

	// end inline asm
	mul.wide.s32 	%rd3, %r1, 2;
	add.s64 	%rd4, %rd2, %rd3;
	st.global.u16 	[%rd4], %rs1;
$L__BB9_2:
	ret;

}


// ===== COMPILED SASS (sm_100) =====

	.target	sm_100

	.elftype	@"ET_EXEC"


//--------------------- .note.nv.tkinfo           --------------------------
	.section	.note.nv.tkinfo,"",@"SHT_NOTE"
	.sectionflags	@"SHF_NOTE_NV_TKINFO"
	.tkinfo
        /*0018*/ 	.word	0x00000002
        /*0030*/ 	.string	""
        /*0030*/ 	.string	"ptxas"
        /*0030*/ 	.string	"Cuda compilation tools, release 13.0, V13.0.88"
        /*0030*/ 	.string	"Build cuda_13.0.r13.0/compiler.36424714_0"
        /*0030*/ 	.string	"-arch sm_100 -m 64 "



//--------------------- .note.nv.cuinfo           --------------------------
	.section	.note.nv.cuinfo,"",@"SHT_NOTE"
	.sectionflags	@"SHF_NOTE_NV_CUINFO"
        /*0018*/ 	.short	0x0002
        /*001a*/ 	.short	0x0064
        /*001c*/ 	.short	0x0082
	.zero		2


//--------------------- .nv.info                  --------------------------
	.section	.nv.info,"",@"SHT_CUDA_INFO"
	.align	4


	//----- nvinfo : EIATTR_REGCOUNT
	.align		4
        /*0000*/ 	.byte	0x04, 0x2f
        /*0002*/ 	.short	(.L_10 - .L_9)
	.align		4
.L_9:
        /*0004*/ 	.word	index@(_Z25scheduler_step_fused_fp16PK6__halfS1_PS_S_S_S_S_i)
        /*0008*/ 	.word	0x0000000e


	//----- nvinfo : EIATTR_FRAME_SIZE
	.align		4
.L_10:
        /*000c*/ 	.byte	0x04, 0x11
        /*000e*/ 	.short	(.L_12 - .L_11)
	.align		4
.L_11:
        /*0010*/ 	.word	index@(_Z25scheduler_step_fused_fp16PK6__halfS1_PS_S_S_S_S_i)
        /*0014*/ 	.word	0x00000000


	//----- nvinfo : EIATTR_REGCOUNT
	.align		4
.L_12:
        /*0018*/ 	.byte	0x04, 0x2f
        /*001a*/ 	.short	(.L_14 - .L_13)
	.align		4
.L_13:
        /*001c*/ 	.word	index@(_Z25scheduler_step_fused_fp32PKfS0_Pfffffi)
        /*0020*/ 	.word	0x00000010


	//----- nvinfo : EIATTR_FRAME_SIZE
	.align		4
.L_14:
        /*0024*/ 	.byte	0x04, 0x11
        /*0026*/ 	.short	(.L_16 - .L_15)
	.align		4
.L_15:
        /*0028*/ 	.word	index@($__internal_1_$__cuda_sm3x_div_rn_noftz_f32_slowpath)
        /*002c*/ 	.word	0x00000000


	//----- nvinfo : EIATTR_FRAME_SIZE
	.align		4
.L_16:
        /*0030*/ 	.byte	0x04, 0x11
        /*0032*/ 	.short	(.L_18 - .L_17)
	.align		4
.L_17:
        /*0034*/ 	.word	index@(_Z25scheduler_step_fused_fp32PKfS0_Pfffffi)
        /*0038*/ 	.word	0x00000000


	//----- nvinfo : EIATTR_REGCOUNT
	.align		4
.L_18:
        /*003c*/ 	.byte	0x04, 0x2f
        /*003e*/ 	.short	(.L_20 - .L_19)
	.align		4
.L_19:
        /*0040*/ 	.word	index@(_Z14add_noise_fp16PK6__halfS1_PS_S_S_i)
        /*0044*/ 	.word	0x0000000c


	//----- nvinfo : EIATTR_FRAME_SIZE
	.align		4
.L_20:
        /*0048*/ 	.byte	0x04, 0x11
        /*004a*/ 	.short	(.L_22 - .L_21)
	.align		4
.L_21:
        /*004c*/ 	.word	index@(_Z14add_noise_fp16PK6__halfS1_PS_S_S_i)
        /*0050*/ 	.word	0x00000000


	//----- nvinfo : EIATTR_REGCOUNT
	.align		4
.L_22:
        /*0054*/ 	.byte	0x04, 0x2f
        /*0056*/ 	.short	(.L_24 - .L_23)
	.align		4
.L_23:
        /*0058*/ 	.word	index@(_Z14apply_cfg_fp16PK6__halfS1_PS_S_i)
        /*005c*/ 	.word	0x0000000c


	//----- nvinfo : EIATTR_FRAME_SIZE
	.align		4
.L_24:
        /*0060*/ 	.byte	0x04, 0x11
        /*0062*/ 	.short	(.L_26 - .L_25)
	.align		4
.L_25:
        /*0064*/ 	.word	index@(_Z14apply_cfg_fp16PK6__halfS1_PS_S_i)
        /*0068*/ 	.word	0x00000000


	//----- nvinfo : EIATTR_REGCOUNT
	.align		4
.L_26:
        /*006c*/ 	.byte	0x04, 0x2f
        /*006e*/ 	.short	(.L_28 - .L_27)
	.align		4
.L_27:
        /*0070*/ 	.word	index@(_Z23scalar_mul_inplace_fp16P6__halfS_i)
        /*0074*/ 	.word	0x00000008


	//----- nvinfo : EIATTR_FRAME_SIZE
	.align		4
.L_28:
        /*0078*/ 	.byte	0x04, 0x11
        /*007a*/ 	.short	(.L_30 - .L_29)
	.align		4
.L_29:
        /*007c*/ 	.word	index@(_Z23scalar_mul_inplace_fp16P6__halfS_i)
        /*0080*/ 	.word	0x00000000


	//----- nvinfo : EIATTR_REGCOUNT
	.align		4
.L_30:
        /*0084*/ 	.byte	0x04, 0x2f
        /*0086*/ 	.short	(.L_32 - .L_31)
	.align		4
.L_31:
        /*0088*/ 	.word	index@(_Z23scalar_div_inplace_fp16P6__halfS_i)
        /*008c*/ 	.word	0x0000000a


	//----- nvinfo : EIATTR_FRAME_SIZE
	.align		4
.L_32:
        /*0090*/ 	.byte	0x04, 0x11
        /*0092*/ 	.short	(.L_34 - .L_33)
	.align		4
.L_33:
        /*0094*/ 	.word	index@(_Z23scalar_div_inplace_fp16P6__halfS_i)
        /*0098*/ 	.word	0x00000000


	//----- nvinfo : EIATTR_REGCOUNT
	.align		4
.L_34:
        /*009c*/ 	.byte	0x04, 0x2f
        /*009e*/ 	.short	(.L_36 - .L_35)
	.align		4
.L_35:
        /*00a0*/ 	.word	index@(_Z15scalar_div_fp16PK6__halfPS_S_i)
        /*00a4*/ 	.word	0x0000000e


	//----- nvinfo : EIATTR_FRAME_SIZE
	.align		4
.L_36:
        /*00a8*/ 	.byte	0x04, 0x11
        /*00aa*/ 	.short	(.L_38 - .L_37)
	.align		4
.L_37:
        /*00ac*/ 	.word	index@(_Z15scalar_div_fp16PK6__halfPS_S_i)
        /*00b0*/ 	.word	0x00000000


	//----- nvinfo : EIATTR_REGCOUNT
	.align		4
.L_38:
        /*00b4*/ 	.byte	0x04, 0x2f
        /*00b6*/ 	.short	(.L_40 - .L_39)
	.align		4
.L_39:
        /*00b8*/ 	.word	index@(_Z15tensor_sub_fp16PK6__halfS1_PS_i)
        /*00bc*/ 	.word	0x0000000c


	//----- nvinfo : EIATTR_FRAME_SIZE
	.align		4
.L_40:
        /*00c0*/ 	.byte	0x04, 0x11
        /*00c2*/ 	.short	(.L_42 - .L_41)
	.align		4
.L_41:
        /*00c4*/ 	.word	index@(_Z15tensor_sub_fp16PK6__halfS1_PS_i)
        /*00c8*/ 	.word	0x00000000


	//----- nvinfo : EIATTR_REGCOUNT
	.align		4
.L_42:
        /*00cc*/ 	.byte	0x04, 0x2f
        /*00ce*/ 	.short	(.L_44 - .L_43)
	.align		4
.L_43:
        /*00d0*/ 	.word	index@(_Z17randn_kernel_fp16P6__halfyyi)
        /*00d4*/ 	.word	0x00000010


	//----- nvinfo : EIATTR_FRAME_SIZE
	.align		4
.L_44:
        /*00d8*/ 	.byte	0x04, 0x11
        /*00da*/ 	.short	(.L_46 - .L_45)
	.align		4
.L_45:
        /*00dc*/ 	.word	index@($__internal_0_$__cuda_sm20_sqrt_rn_f32_slowpath)
        /*00e0*/ 	.word	0x00000000


	//----- nvinfo : EIATTR_FRAME_SIZE
	.align		4
.L_46:
        /*00e4*/ 	.byte	0x04, 0x11
        /*00e6*/ 	.short	(.L_48 - .L_47)
	.align		4
.L_47:
        /*00e8*/ 	.word	index@(_Z17randn_kernel_fp16P6__halfyyi)
        /*00ec*/ 	.word	0x00000000


	//----- nvinfo : EIATTR_REGCOUNT
	.align		4
.L_48:
        /*00f0*/ 	.byte	0x04, 0x2f
        /*00f2*/ 	.short	(.L_50 - .L_49)
	.align		4
.L_49:
        /*00f4*/ 	.word	index@(ones_like_kernel_fp16)
        /*00f8*/ 	.word	0x00000008


	//----- nvinfo : EIATTR_FRAME_SIZE
	.align		4
.L_50:
        /*00fc*/ 	.byte	0x04, 0x11
        /*00fe*/ 	.short	(.L_52 - .L_51)
	.align		4
.L_51:
        /*0100*/ 	.word	index@(ones_like_kernel_fp16)
        /*0104*/ 	.word	0x00000000


	//----- nvinfo : EIATTR_MIN_STACK_SIZE
	.align		4
.L_52:
        /*0108*/ 	.byte	0x04, 0x12
        /*010a*/ 	.short	(.L_54 - .L_53)
	.align		4
.L_53:
        /*010c*/ 	.word	index@(ones_like_kernel_fp16)
        /*0110*/ 	.word	0x00000000


	//----- nvinfo : EIATTR_MIN_STACK_SIZE
	.align		4
.L_54:
        /*0114*/ 	.byte	0x04, 0x12
        /*0116*/ 	.short	(.L_56 - .L_55)
	.align		4
.L_55:
        /*0118*/ 	.word	index@(_Z17randn_kernel_fp16P6__halfyyi)
        /*011c*/ 	.word	0x00000000


	//----- nvinfo : EIATTR_MIN_STACK_SIZE
	.align		4
.L_56:
        /*0120*/ 	.byte	0x04, 0x12
        /*0122*/ 	.short	(.L_58 - .L_57)
	.align		4
.L_57:
        /*0124*/ 	.word	index@(_Z15tensor_sub_fp16PK6__halfS1_PS_i)
        /*0128*/ 	.word	0x00000000


	//----- nvinfo : EIATTR_MIN_STACK_SIZE
	.align		4
.L_58:
        /*012c*/ 	.byte	0x04, 0x12
        /*012e*/ 	.short	(.L_60 - .L_59)
	.align		4
.L_59:
        /*0130*/ 	.word	index@(_Z15scalar_div_fp16PK6__halfPS_S_i)
        /*0134*/ 	.word	0x00000000


	//----- nvinfo : EIATTR_MIN_STACK_SIZE
	.align		4
.L_60:
        /*0138*/ 	.byte	0x04, 0x12
        /*013a*/ 	.short	(.L_62 - .L_61)
	.align		4
.L_61:
        /*013c*/ 	.word	index@(_Z23scalar_div_inplace_fp16P6__halfS_i)
        /*0140*/ 	.word	0x00000000


	//----- nvinfo : EIATTR_MIN_STACK_SIZE
	.align		4
.L_62:
        /*0144*/ 	.byte	0x04, 0x12
        /*0146*/ 	.short	(.L_64 - .L_63)
	.align		4
.L_63:
        /*0148*/ 	.word	index@(_Z23scalar_mul_inplace_fp16P6__halfS_i)
        /*014c*/ 	.word	0x00000000


	//----- nvinfo : EIATTR_MIN_STACK_SIZE
	.align		4
.L_64:
        /*0150*/ 	.byte	0x04, 0x12
        /*0152*/ 	.short	(.L_66 - .L_65)
	.align		4
.L_65:
        /*0154*/ 	.word	index@(_Z14apply_cfg_fp16PK6__halfS1_PS_S_i)
        /*0158*/ 	.word	0x00000000


	//----- nvinfo : EIATTR_MIN_STACK_SIZE
	.align		4
.L_66:
        /*015c*/ 	.byte	0x04, 0x12
        /*015e*/ 	.short	(.L_68 - .L_67)
	.align		4
.L_67:
        /*0160*/ 	.word	index@(_Z14add_noise_fp16PK6__halfS1_PS_S_S_i)
        /*0164*/ 	.word	0x00000000


	//----- nvinfo : EIATTR_MIN_STACK_SIZE
	.align		4
.L_68:
        /*0168*/ 	.byte	0x04, 0x12
        /*016a*/ 	.short	(.L_70 - .L_69)
	.align		4
.L_69:
        /*016c*/ 	.word	index@(_Z25scheduler_step_fused_fp32PKfS0_Pfffffi)
        /*0170*/ 	.word	0x00000000


	//----- nvinfo : EIATTR_MIN_STACK_SIZE
	.align		4
.L_70:
        /*0174*/ 	.byte	0x04, 0x12
        /*0176*/ 	.short	(.L_72 - .L_71)
	.align		4
.L_71:
        /*0178*/ 	.word	index@(_Z25scheduler_step_fused_fp16PK6__halfS1_PS_S_S_S_S_i)
        /*017c*/ 	.word	0x00000000
.L_72:


//--------------------- .nv.compat                --------------------------
	.section	.nv.compat,"",@"SHT_CUDA_COMPAT_INFO"
	.align	4
        /*0000*/ 	.byte	0x02, 0x09, 0x00, 0x00, 0x02, 0x02, 0x01, 0x00, 0x02, 0x05, 0x05, 0x00, 0x03, 0x07, 0x01, 0x01
        /*0010*/ 	.byte	0x02, 0x03, 0x00, 0x00, 0x02, 0x06, 0x01, 0x00, 0x04, 0x0b, 0x08, 0x00, 0x01, 0x00, 0x00, 0x00
        /*0020*/ 	.byte	0x00, 0x00, 0x00, 0x00


//--------------------- .nv.info.ones_like_kernel_fp16 --------------------------
	.section	.nv.info.ones_like_kernel_fp16,"",@"SHT_CUDA_INFO"
	.sectionflags	@""
	.align	4


	//----- nvinfo : EIATTR_CUDA_API_VERSION
	.align		4
        /*0000*/ 	.byte	0x04, 0x37
        /*0002*/ 	.short	(.L_74 - .L_73)
.L_73:
        /*0004*/ 	.word	0x00000082


	//----- nvinfo : EIATTR_KPARAM_INFO
	.align		4
.L_74:
        /*0008*/ 	.byte	0x04, 0x17
        /*000a*/ 	.short	(.L_76 - .L_75)
.L_75:
        /*000c*/ 	.word	0x00000000
        /*0010*/ 	.short	0x0001
        /*0012*/ 	.short	0x0008
        /*0014*/ 	.byte	0x00, 0xf0, 0x11, 0x00


	//----- nvinfo : EIATTR_KPARAM_INFO
	.align		4
.L_76:
        /*0018*/ 	.byte	0x04, 0x17
        /*001a*/ 	.short	(.L_78 - .L_77)
.L_77:
        /*001c*/ 	.word	0x00000000
        /*0020*/ 	.short	0x0000
        /*0022*/ 	.short	0x0000
        /*0024*/ 	.byte	0x00, 0xf5, 0x21, 0x00


	//----- nvinfo : EIATTR_SPARSE_MMA_MASK
	.align		4
.L_78:
        /*0028*/ 	.byte	0x03, 0x50
        /*002a*/ 	.short	0x0000


	//----- nvinfo : EIATTR_MAXREG_COUNT
	.align		4
        /*002c*/ 	.byte	0x03, 0x1b
        /*002e*/ 	.short	0x00ff


	//----- nvinfo : EIATTR_MERCURY_ISA_VERSION
	.align		4
        /*0030*/ 	.byte	0x03, 0x5f
        /*0032*/ 	.short	0x0101


	//----- nvinfo : EIATTR_VRC_CTA_INIT_COUNT
	.align		4
        /*0034*/ 	.byte	0x02, 0x4a
	.zero		1
	.zero		1


	//----- nvinfo : EIATTR_EXIT_INSTR_OFFSETS
	.align		4
        /*0038*/ 	.byte	0x04, 0x1c
        /*003a*/ 	.short	(.L_80 - .L_79)


	//   ....[0]....
.L_79:
        /*003c*/ 	.word	0x00000070


	//   ....[1]....
        /*0040*/ 	.word	0x000000d0


	//----- nvinfo : EIATTR_CBANK_PARAM_SIZE
	.align		4
.L_80:
        /*0044*/ 	.byte	0x03, 0x19
        /*0046*/ 	.short	0x000c


	//----- nvinfo : EIATTR_PARAM_CBANK
	.align		4
        /*0048*/ 	.byte	0x04, 0x0a
        /*004a*/ 	.short	(.L_82 - .L_81)
	.align		4
.L_81:
        /*004c*/ 	.word	index@(.nv.constant0.ones_like_kernel_fp16)
        /*0050*/ 	.short	0x0380
        /*0052*/ 	.short	0x000c


	//----- nvinfo : EIATTR_SW_WAR
	.align		4
.L_82:
        /*0054*/ 	.byte	0x04, 0x36
        /*0056*/ 	.short	(.L_84 - .L_83)
.L_83:
        /*0058*/ 	.word	0x00000008
.L_84:


//--------------------- .nv.info._Z17randn_kernel_fp16P6__halfyyi --------------------------
	.section	.nv.info._Z17randn_kernel_fp16P6__halfyyi,"",@"SHT_CUDA_INFO"
	.sectionflags	@""
	.align	4


	//----- nvinfo : EIATTR_CUDA_API_VERSION
	.align		4
        /*0000*/ 	.byte	0x04, 0x37
        /*0002*/ 	.short	(.L_86 - .L_85)
.L_85:
        /*0004*/ 	.word	0x00000082


	//----- nvinfo : EIATTR_KPARAM_INFO
	.align		4
.L_86:
        /*0008*/ 	.byte	0x04, 0x17
        /*000a*/ 	.short	(.L_88 - .L_87)
.L_87:
        /*000c*/ 	.word	0x00000000
        /*0010*/ 	.short	0x0003
        /*0012*/ 	.short	0x0018
        /*0014*/ 	.byte	0x00, 0xf0, 0x11, 0x00


	//----- nvinfo : EIATTR_KPARAM_INFO
	.align		4
.L_88:
        /*0018*/ 	.byte	0x04, 0x17
        /*001a*/ 	.short	(.L_90 - .L_89)
.L_89:
        /*001c*/ 	.word	0x00000000
        /*0020*/ 	.short	0x0002
        /*0022*/ 	.short	0x0010
        /*0024*/ 	.byte	0x00, 0xf0, 0x21, 0x00


	//----- nvinfo : EIATTR_KPARAM_INFO
	.align		4
.L_90:
        /*0028*/ 	.byte	0x04, 0x17
        /*002a*/ 	.short	(.L_92 - .L_91)
.L_91:
        /*002c*/ 	.word	0x00000000
        /*0030*/ 	.short	0x0001
        /*0032*/ 	.short	0x0008
        /*0034*/ 	.byte	0x00, 0xf0, 0x21, 0x00


	//----- nvinfo : EIATTR_KPARAM_INFO
	.align		4
.L_92:
        /*0038*/ 	.byte	0x04, 0x17
        /*003a*/ 	.short	(.L_94 - .L_93)
.L_93:
        /*003c*/ 	.word	0x00000000
        /*0040*/ 	.short	0x0000
        /*0042*/ 	.short	0x0000
        /*0044*/ 	.byte	0x00, 0xf5, 0x21, 0x00


	//----- nvinfo : EIATTR_SPARSE_MMA_MASK
	.align		4
.L_94:
        /*0048*/ 	.byte	0x03, 0x50
        /*004a*/ 	.short	0x0000


	//----- nvinfo : EIATTR_MAXREG_COUNT
	.align		4
        /*004c*/ 	.byte	0x03, 0x1b
        /*004e*/ 	.short	0x00ff


	//----- nvinfo : EIATTR_MERCURY_ISA_VERSION
	.align		4
        /*0050*/ 	.byte	0x03, 0x5f
        /*0052*/ 	.short	0x0101


	//----- nvinfo : EIATTR_VRC_CTA_INIT_COUNT
	.align		4
        /*0054*/ 	.byte	0x02, 0x4a
	.zero		1
	.zero		1


	//----- nvinfo : EIATTR_EXIT_INSTR_OFFSETS
	.align		4
        /*0058*/ 	.byte	0x04, 0x1c
        /*005a*/ 	.short	(.L_96 - .L_95)


	//   ....[0]....
.L_95:
        /*005c*/ 	.word	0x00000070


	//   ....[1]....
        /*0060*/ 	.word	0x00000be0


	//----- nvinfo : EIATTR_CRS_STACK_SIZE
	.align		4
.L_96:
        /*0064*/ 	.byte	0x04, 0x1e
        /*0066*/ 	.short	(.L_98 - .L_97)
.L_97:
        /*0068*/ 	.word	0x00000000


	//----- nvinfo : EIATTR_CBANK_PARAM_SIZE
	.align		4
.L_98:
        /*006c*/ 	.byte	0x03, 0x19
        /*006e*/ 	.short	0x001c


	//----- nvinfo : EIATTR_PARAM_CBANK
	.align		4
        /*0070*/ 	.byte	0x04, 0x0a
        /*0072*/ 	.short	(.L_100 - .L_99)
	.align		4
.L_99:
        /*0074*/ 	.word	index@(.nv.constant0._Z17randn_kernel_fp16P6__halfyyi)
        /*0078*/ 	.short	0x0380
        /*007a*/ 	.short	0x001c


	//----- nvinfo : EIATTR_SW_WAR
	.align		4
.L_100:
        /*007c*/ 	.byte	0x04, 0x36
        /*007e*/ 	.short	(.L_102 - .L_101)
.L_101:
        /*0080*/ 	.word	0x00000008
.L_102:


//--------------------- .nv.info._Z15tensor_sub_fp16PK6__halfS1_PS_i --------------------------
	.section	.nv.info._Z15tensor_sub_fp16PK6__halfS1_PS_i,"",@"SHT_CUDA_INFO"
	.sectionflags	@""
	.align	4


	//----- nvinfo : EIATTR_CUDA_API_VERSION
	.align		4
        /*0000*/ 	.byte	0x04, 0x37
        /*0002*/ 	.short	(.L_104 - .L_103)
.L_103:
        /*0004*/ 	.word	0x00000082


	//----- nvinfo : EIATTR_KPARAM_INFO
	.align		4
.L_104:
        /*0008*/ 	.byte	0x04, 0x17
        /*000a*/ 	.short	(.L_106 - .L_105)
.L_105:
        /*000c*/ 	.word	0x00000000
        /*0010*/ 	.short	0x0003
        /*0012*/ 	.short	0x0018
        /*0014*/ 	.byte	0x00, 0xf0, 0x11, 0x00


	//----- nvinfo : EIATTR_KPARAM_INFO
	.align		4
.L_106:
        /*0018*/ 	.byte	0x04, 0x17
        /*001a*/ 	.short	(.L_108 - .L_107)
.L_107:
        /*001c*/ 	.word	0x00000000
        /*0020*/ 	.short	0x0002
        /*0022*/ 	.short	0x0010
        /*0024*/ 	.byte	0x00, 0xf5, 0x21, 0x00


	//----- nvinfo : EIATTR_KPARAM_INFO
	.align		4
.L_108:
        /*0028*/ 	.byte	0x04, 0x17
        /*002a*/ 	.short	(.L_110 - .L_109)
.L_109:
        /*002c*/ 	.word	0x00000000
        /*0030*/ 	.short	0x0001
        /*0032*/ 	.short	0x0008
        /*0034*/ 	.byte	0x00, 0xf5, 0x21, 0x00


	//----- nvinfo : EIATTR_KPARAM_INFO
	.align		4
.L_110:
        /*0038*/ 	.byte	0x04, 0x17
        /*003a*/ 	.short	(.L_112 - .L_111)
.L_111:
        /*003c*/ 	.word	0x00000000
        /*0040*/ 	.short	0x0000
        /*0042*/ 	.short	0x0000
        /*0044*/ 	.byte	0x00, 0xf5, 0x21, 0x00


	//----- nvinfo : EIATTR_SPARSE_MMA_MASK
	.align		4
.L_112:
        /*0048*/ 	.byte	0x03, 0x50
        /*004a*/ 	.short	0x0000


	//----- nvinfo : EIATTR_MAXREG_COUNT
	.align		4
        /*004c*/ 	.byte	0x03, 0x1b
        /*004e*/ 	.short	0x00ff


	//----- nvinfo : EIATTR_MERCURY_ISA_VERSION
	.align		4
        /*0050*/ 	.byte	0x03, 0x5f
        /*0052*/ 	.short	0x0101


	//----- nvinfo : EIATTR_VRC_CTA_INIT_COUNT
	.align		4
        /*0054*/ 	.byte	0x02, 0x4a
	.zero		1
	.zero		1


	//----- nvinfo : EIATTR_EXIT_INSTR_OFFSETS
	.align		4
        /*0058*/ 	.byte	0x04, 0x1c
        /*005a*/ 	.short	(.L_114 - .L_113)


	//   ....[0]....
.L_113:
        /*005c*/ 	.word	0x00000070


	//   ....[1]....
        /*0060*/ 	.word	0x00000130


	//----- nvinfo : EIATTR_CBANK_PARAM_SIZE
	.align		4
.L_114:
        /*0064*/ 	.byte	0x03, 0x19
        /*0066*/ 	.short	0x001c


	//----- nvinfo : EIATTR_PARAM_CBANK
	.align		4
        /*0068*/ 	.byte	0x04, 0x0a
        /*006a*/ 	.short	(.L_116 - .L_115)
	.align		4
.L_115:
        /*006c*/ 	.word	index@(.nv.constant0._Z15tensor_sub_fp16PK6__halfS1_PS_i)
        /*0070*/ 	.short	0x0380
        /*0072*/ 	.short	0x001c


	//----- nvinfo : EIATTR_SW_WAR
	.align		4
.L_116:
        /*0074*/ 	.byte	0x04, 0x36
        /*0076*/ 	.short	(.L_118 - .L_117)
.L_117:
        /*0078*/ 	.word	0x00000008
.L_118:


//--------------------- .nv.info._Z15scalar_div_fp16PK6__halfPS_S_i --------------------------
	.section	.nv.info._Z15scalar_div_fp16PK6__halfPS_S_i,"",@"SHT_CUDA_INFO"
	.sectionflags	@""
	.align	4


	//----- nvinfo : EIATTR_CUDA_API_VERSION
	.align		4
        /*0000*/ 	.byte	0x04, 0x37
        /*0002*/ 	.short	(.L_120 - .L_119)
.L_119:
        /*0004*/ 	.word	0x00000082


	//----- nvinfo : EIATTR_KPARAM_INFO
	.align		4
.L_120:
        /*0008*/ 	.byte	0x04, 0x17
        /*000a*/ 	.short	(.L_122 - .L_121)
.L_121:
        /*000c*/ 	.word	0x00000000
        /*0010*/ 	.short	0x0003
        /*0012*/ 	.short	0x0014
        /*0014*/ 	.byte	0x00, 0xf0, 0x11, 0x00


	//----- nvinfo : EIATTR_KPARAM_INFO
	.align		4
.L_122:
        /*0018*/ 	.byte	0x04, 0x17
        /*001a*/ 	.short	(.L_124 - .L_123)
.L_123:
        /*001c*/ 	.word	0x00000000
        /*0020*/ 	.short	0x0002
        /*0022*/ 	.short	0x0010
        /*0024*/ 	.byte	0x00, 0xf0, 0x09, 0x00


	//----- nvinfo : EIATTR_KPARAM_INFO
	.align		4
.L_124:
        /*0028*/ 	.byte	0x04, 0x17
        /*002a*/ 	.short	(.L_126 - .L_125)
.L_125:
        /*002c*/ 	.word	0x00000000
        /*0030*/ 	.short	0x0001
        /*0032*/ 	.short	0x0008
        /*0034*/ 	.byte	0x00, 0xf5, 0x21, 0x00


	//----- nvinfo : EIATTR_KPARAM_INFO
	.align		4
.L_126:
        /*0038*/ 	.byte	0x04, 0x17
        /*003a*/ 	.short	(.L_128 - .L_127)
.L_127:
        /*003c*/ 	.word	0x00000000
        /*0040*/ 	.short	0x0000
        /*0042*/ 	.short	0x0000
        /*0044*/ 	.byte	0x00, 0xf5, 0x21, 0x00


	//----- nvinfo : EIATTR_SPARSE_MMA_MASK
	.align		4
.L_128:
        /*0048*/ 	.byte	0x03, 0x50
        /*004a*/ 	.short	0x0000


	//----- nvinfo : EIATTR_MAXREG_COUNT
	.align		4
        /*004c*/ 	.byte	0x03, 0x1b
        /*004e*/ 	.short	0x00ff


	//----- nvinfo : EIATTR_MERCURY_ISA_VERSION
	.align		4
        /*0050*/ 	.byte	0x03, 0x5f
        /*0052*/ 	.short	0x0101


	//----- nvinfo : EIATTR_VRC_CTA_INIT_COUNT
	.align		4
        /*0054*/ 	.byte	0x02, 0x4a
	.zero		1
	.zero		1


	//----- nvinfo : EIATTR_EXIT_INSTR_OFFSETS
	.align		4
        /*0058*/ 	.byte	0x04, 0x1c
        /*005a*/ 	.short	(.L_130 - .L_129)


	//   ....[0]....
.L_129:
        /*005c*/ 	.word	0x00000070


	//   ....[1]....
        /*0060*/ 	.word	0x000001c0


	//----- nvinfo : EIATTR_CBANK_PARAM_SIZE
	.align		4
.L_130:
        /*0064*/ 	.byte	0x03, 0x19
        /*0066*/ 	.short	0x0018


	//----- nvinfo : EIATTR_PARAM_CBANK
	.align		4
        /*0068*/ 	.byte	0x04, 0x0a
        /*006a*/ 	.short	(.L_132 - .L_131)
	.align		4
.L_131:
        /*006c*/ 	.word	index@(.nv.constant0._Z15scalar_div_fp16PK6__halfPS_S_i)
        /*0070*/ 	.short	0x0380
        /*0072*/ 	.short	0x0018


	//----- nvinfo : EIATTR_SW_WAR
	.align		4
.L_132:
        /*0074*/ 	.byte	0x04, 0x36
        /*0076*/ 	.short	(.L_134 - .L_133)
.L_133:
        /*0078*/ 	.word	0x00000008
.L_134:


//--------------------- .nv.info._Z23scalar_div_inplace_fp16P6__halfS_i --------------------------
	.section	.nv.info._Z23scalar_div_inplace_fp16P6__halfS_i,"",@"SHT_CUDA_INFO"
	.sectionflags	@""
	.align	4


	//----- nvinfo : EIATTR_CUDA_API_VERSION
	.align		4
        /*0000*/ 	.byte	0x04, 0x37
        /*0002*/ 	.short	(.L_136 - .L_135)
.L_135:
        /*0004*/ 	.word	0x00000082


	//----- nvinfo : EIATTR_KPARAM_INFO
	.align		4
.L_136:
        /*0008*/ 	.byte	0x04, 0x17
        /*000a*/ 	.short	(.L_138 - .L_137)
.L_137:
        /*000c*/ 	.word	0x00000000
        /*0010*/ 	.short	0x0002
        /*0012*/ 	.short	0x000c
        /*0014*/ 	.byte	0x00, 0xf0, 0x11, 0x00


	//----- nvinfo : EIATTR_KPARAM_INFO
	.align		4
.L_138:
        /*0018*/ 	.byte	0x04, 0x17
        /*001a*/ 	.short	(.L_140 - .L_139)
.L_139:
        /*001c*/ 	.word	0x00000000
        /*0020*/ 	.short	0x0001
        /*0022*/ 	.short	0x0008
        /*0024*/ 	.byte	0x00, 0xf0, 0x09, 0x00


	//----- nvinfo : EIATTR_KPARAM_INFO
	.align		4
.L_140:
        /*0028*/ 	.byte	0x04, 0x17
        /*002a*/ 	.short	(.L_142 - .L_141)
.L_141:
        /*002c*/ 	.word	0x00000000
        /*0030*/ 	.short	0x0000
        /*0032*/ 	.short	0x0000
        /*0034*/ 	.byte	0x00, 0xf5, 0x21, 0x00


	//----- nvinfo : EIATTR_SPARSE_MMA_MASK
	.align		4
.L_142:
        /*0038*/ 	.byte	0x03, 0x50
        /*003a*/ 	.short	0x0000


	//----- nvinfo : EIATTR_MAXREG_COUNT
	.align		4
        /*003c*/ 	.byte	0x03, 0x1b
        /*003e*/ 	.short	0x00ff


	//----- nvinfo : EIATTR_MERCURY_ISA_VERSION
	.align		4
        /*0040*/ 	.byte	0x03, 0x5f
        /*0042*/ 	.short	0x0101


	//----- nvinfo : EIATTR_VRC_CTA_INIT_COUNT
	.align		4
        /*0044*/ 	.byte	0x02, 0x4a
	.zero		1
	.zero		1


	//----- nvinfo : EIATTR_EXIT_INSTR_OFFSETS
	.align		4
        /*0048*/ 	.byte	0x04, 0x1c
        /*004a*/ 	.short	(.L_144 - .L_143)


	//   ....[0]....
.L_143:
        /*004c*/ 	.word	0x00000070


	//   ....[1]....
        /*0050*/ 	.word	0x00000190


	//----- nvinfo : EIATTR_CBANK_PARAM_SIZE
	.align		4
.L_144:
        /*0054*/ 	.byte	0x03, 0x19
        /*0056*/ 	.short	0x0010


	//----- nvinfo : EIATTR_PARAM_CBANK
	.align		4
        /*0058*/ 	.byte	0x04, 0x0a
        /*005a*/ 	.short	(.L_146 - .L_145)
	.align		4
.L_145:
        /*005c*/ 	.word	index@(.nv.constant0._Z23scalar_div_inplace_fp16P6__halfS_i)
        /*0060*/ 	.short	0x0380
        /*0062*/ 	.short	0x0010


	//----- nvinfo : EIATTR_SW_WAR
	.align		4
.L_146:
        /*0064*/ 	.byte	0x04, 0x36
        /*0066*/ 	.short	(.L_148 - .L_147)
.L_147:
        /*0068*/ 	.word	0x00000008
.L_148:


//--------------------- .nv.info._Z23scalar_mul_inplace_fp16P6__halfS_i --------------------------
	.section	.nv.info._Z23scalar_mul_inplace_fp16P6__halfS_i,"",@"SHT_CUDA_INFO"
	.sectionflags	@""
	.align	4


	//----- nvinfo : EIATTR_CUDA_API_VERSION
	.align		4
        /*0000*/ 	.byte	0x04, 0x37
        /*0002*/ 	.short	(.L_150 - .L_149)
.L_149:
        /*0004*/ 	.word	0x00000082


	//----- nvinfo : EIATTR_KPARAM_INFO
	.align		4
.L_150:
        /*0008*/ 	.byte	0x04, 0x17
        /*000a*/ 	.short	(.L_152 - .L_151)
.L_151:
        /*000c*/ 	.word	0x00000000
        /*0010*/ 	.short	0x0002
        /*0012*/ 	.short	0x000c
        /*0014*/ 	.byte	0x00, 0xf0, 0x11, 0x00


	//----- nvinfo : EIATTR_KPARAM_INFO
	.align		4
.L_152:
        /*0018*/ 	.byte	0x04, 0x17
        /*001a*/ 	.short	(.L_154 - .L_153)
.L_153:
        /*001c*/ 	.word	0x00000000
        /*0020*/ 	.short	0x0001
        /*0022*/ 	.short	0x0008
        /*0024*/ 	.byte	0x00, 0xf0, 0x09, 0x00


	//----- nvinfo : EIATTR_KPARAM_INFO
	.align		4
.L_154:
        /*0028*/ 	.byte	0x04, 0x17
        /*002a*/ 	.short	(.L_156 - .L_155)
.L_155:
        /*002c*/ 	.word	0x00000000
        /*0030*/ 	.short	0x0000
        /*0032*/ 	.short	0x0000
        /*0034*/ 	.byte	0x00, 0xf5, 0x21, 0x00


	//----- nvinfo : EIATTR_SPARSE_MMA_MASK
	.align		4
.L_156:
        /*0038*/ 	.byte	0x03, 0x50
        /*003a*/ 	.short	0x0000


	//----- nvinfo : EIATTR_MAXREG_COUNT
	.align		4
        /*003c*/ 	.byte	0x03, 0x1b
        /*003e*/ 	.short	0x00ff


	//----- nvinfo : EIATTR_MERCURY_ISA_VERSION
	.align		4
        /*0040*/ 	.byte	0x03, 0x5f
        /*0042*/ 	.short	0x0101


	//----- nvinfo : EIATTR_VRC_CTA_INIT_COUNT
	.align		4
        /*0044*/ 	.byte	0x02, 0x4a
	.zero		1
	.zero		1


	//----- nvinfo : EIATTR_EXIT_INSTR_OFFSETS
	.align		4
        /*0048*/ 	.byte	0x04, 0x1c
        /*004a*/ 	.short	(.L_158 - .L_157)


	//   ....[0]....
.L_157:
        /*004c*/ 	.word	0x00000070


	//   ....[1]....
        /*0050*/ 	.word	0x000000f0


	//----- nvinfo : EIATTR_CBANK_PARAM_SIZE
	.align		4
.L_158:
        /*0054*/ 	.byte	0x03, 0x19
        /*0056*/ 	.short	0x0010


	//----- nvinfo : EIATTR_PARAM_CBANK
	.align		4
        /*0058*/ 	.byte	0x04, 0x0a
        /*005a*/ 	.short	(.L_160 - .L_159)
	.align		4
.L_159:
        /*005c*/ 	.word	index@(.nv.constant0._Z23scalar_mul_inplace_fp16P6__halfS_i)
        /*0060*/ 	.short	0x0380
        /*0062*/ 	.short	0x0010


	//----- nvinfo : EIATTR_SW_WAR
	.align		4
.L_160:
        /*0064*/ 	.byte	0x04, 0x36
        /*0066*/ 	.short	(.L_162 - .L_161)
.L_161:
        /*0068*/ 	.word	0x00000008
.L_162:


//--------------------- .nv.info._Z14apply_cfg_fp16PK6__halfS1_PS_S_i --------------------------
	.section	.nv.info._Z14apply_cfg_fp16PK6__halfS1_PS_S_i,"",@"SHT_CUDA_INFO"
	.sectionflags	@""
	.align	4


	//----- nvinfo : EIATTR_CUDA_API_VERSION
	.align		4
        /*0000*/ 	.byte	0x04, 0x37
        /*0002*/ 	.short	(.L_164 - .L_163)
.L_163:
        /*0004*/ 	.word	0x00000082


	//----- nvinfo : EIATTR_KPARAM_INFO
	.align		4
.L_164:
        /*0008*/ 	.byte	0x04, 0x17
        /*000a*/ 	.short	(.L_166 - .L_165)
.L_165:
        /*000c*/ 	.word	0x00000000
        /*0010*/ 	.short	0x0004
        /*0012*/ 	.short	0x001c
        /*0014*/ 	.byte	0x00, 0xf0, 0x11, 0x00


	//----- nvinfo : EIATTR_KPARAM_INFO
	.align		4
.L_166:
        /*0018*/ 	.byte	0x04, 0x17
        /*001a*/ 	.short	(.L_168 - .L_167)
.L_167:
        /*001c*/ 	.word	0x00000000
        /*0020*/ 	.short	0x0003
        /*0022*/ 	.short	0x0018
        /*0024*/ 	.byte	0x00, 0xf0, 0x09, 0x00


	//----- nvinfo : EIATTR_KPARAM_INFO
	.align		4
.L_168:
        /*0028*/ 	.byte	0x04, 0x17
        /*002a*/ 	.short	(.L_170 - .L_169)
.L_169:
        /*002c*/ 	.word	0x00000000
        /*0030*/ 	.short	0x0002
        /*0032*/ 	.short	0x0010
        /*0034*/ 	.byte	0x00, 0xf5, 0x21, 0x00


	//----- nvinfo : EIATTR_KPARAM_INFO
	.align		4
.L_170:
        /*0038*/ 	.byte	0x04, 0x17
        /*003a*/ 	.short	(.L_172 - .L_171)
.L_171:
        /*003c*/ 	.word	0x00000000
        /*0040*/ 	.short	0x0001
        /*0042*/ 	.short	0x0008
        /*0044*/ 	.byte	0x00, 0xf5, 0x21, 0x00


	//----- nvinfo : EIATTR_KPARAM_INFO
	.align		4
.L_172:
        /*0048*/ 	.byte	0x04, 0x17
        /*004a*/ 	.short	(.L_174 - .L_173)
.L_173:
        /*004c*/ 	.word	0x00000000
        /*0050*/ 	.short	0x0000
        /*0052*/ 	.short	0x0000
        /*0054*/ 	.byte	0x00, 0xf5, 0x21, 0x00


	//----- nvinfo : EIATTR_SPARSE_MMA_MASK
	.align		4
.L_174:
        /*0058*/ 	.byte	0x03, 0x50
        /*005a*/ 	.short	0x0000


	//----- nvinfo : EIATTR_MAXREG_COUNT
	.align		4
        /*005c*/ 	.byte	0x03, 0x1b
        /*005e*/ 	.short	0x00ff


	//----- nvinfo : EIATTR_MERCURY_ISA_VERSION
	.align		4
        /*0060*/ 	.byte	0x03, 0x5f
        /*0062*/ 	.short	0x0101


	//----- nvinfo : EIATTR_VRC_CTA_INIT_COUNT
	.align		4
        /*0064*/ 	.byte	0x02, 0x4a
	.zero		1
	.zero		1


	//----- nvinfo : EIATTR_EXIT_INSTR_OFFSETS
	.align		4
        /*0068*/ 	.byte	0x04, 0x1c
        /*006a*/ 	.short	(.L_176 - .L_175)


	//   ....[0]....
.L_175:
        /*006c*/ 	.word	0x00000070


	//   ....[1]....
        /*0070*/ 	.word	0x00000150


	//----- nvinfo : EIATTR_CBANK_PARAM_SIZE
	.align		4
.L_176:
        /*0074*/ 	.byte	0x03, 0x19
        /*0076*/ 	.short	0x0020


	//----- nvinfo : EIATTR_PARAM_CBANK
	.align		4
        /*0078*/ 	.byte	0x04, 0x0a
        /*007a*/ 	.short	(.L_178 - .L_177)
	.align		4
.L_177:
        /*007c*/ 	.word	index@(.nv.constant0._Z14apply_cfg_fp16PK6__halfS1_PS_S_i)
        /*0080*/ 	.short	0x0380
        /*0082*/ 	.short	0x0020


	//----- nvinfo : EIATTR_SW_WAR
	.align		4
.L_178:
        /*0084*/ 	.byte	0x04, 0x36
        /*0086*/ 	.short	(.L_180 - .L_179)
.L_179:
        /*0088*/ 	.word	0x00000008
.L_180:


//--------------------- .nv.info._Z14add_noise_fp16PK6__halfS1_PS_S_S_i --------------------------
	.section	.nv.info._Z14add_noise_fp16PK6__halfS1_PS_S_S_i,"",@"SHT_CUDA_INFO"
	.sectionflags	@""
	.align	4


	//----- nvinfo : EIATTR_CUDA_API_VERSION
	.align		4
        /*0000*/ 	.byte	0x04, 0x37
        /*0002*/ 	.short	(.L_182 - .L_181)
.L_181:
        /*0004*/ 	.word	0x00000082


	//----- nvinfo : EIATTR_KPARAM_INFO
	.align		4
.L_182:
        /*0008*/ 	.byte	0x04, 0x17
        /*000a*/ 	.short	(.L_184 - .L_183)
.L_183:
        /*000c*/ 	.word	0x00000000
        /*0010*/ 	.short	0x0005
        /*0012*/ 	.short	0x001c
        /*0014*/ 	.byte	0x00, 0xf0, 0x11, 0x00


	//----- nvinfo : EIATTR_KPARAM_INFO
	.align		4
.L_184:
        /*0018*/ 	.byte	0x04, 0x17
        /*001a*/ 	.short	(.L_186 - .L_185)
.L_185:
        /*001c*/ 	.word	0x00000000
        /*0020*/ 	.short	0x0004
        /*0022*/ 	.short	0x001a
        /*0024*/ 	.byte	0x00, 0xf0, 0x09, 0x00


	//----- nvinfo : EIATTR_KPARAM_INFO
	.align		4
.L_186:
        /*0028*/ 	.byte	0x04, 0x17
        /*002a*/ 	.short	(.L_188 - .L_187)
.L_187:
        /*002c*/ 	.word	0x00000000
        /*0030*/ 	.short	0x0003
        /*0032*/ 	.short	0x0018
        /*0034*/ 	.byte	0x00, 0xf0, 0x09, 0x00


	//----- nvinfo : EIATTR_KPARAM_INFO
	.align		4
.L_188:
        /*0038*/ 	.byte	0x04, 0x17
        /*003a*/ 	.short	(.L_190 - .L_189)
.L_189:
        /*003c*/ 	.word	0x00000000
        /*0040*/ 	.short	0x0002
        /*0042*/ 	.short	0x0010
        /*0044*/ 	.byte	0x00, 0xf5, 0x21, 0x00


	//----- nvinfo : EIATTR_KPARAM_INFO
	.align		4
.L_190:
        /*0048*/ 	.byte	0x04, 0x17
        /*004a*/ 	.short	(.L_192 - .L_191)
.L_191:
        /*004c*/ 	.word	0x00000000
        /*0050*/ 	.short	0x0001
        /*0052*/ 	.short	0x0008
        /*0054*/ 	.byte	0x00, 0xf5, 0x21, 0x00


	//----- nvinfo : EIATTR_KPARAM_INFO
	.align		4
.L_192:
        /*0058*/ 	.byte	0x04, 0x17
        /*005a*/ 	.short	(.L_194 - .L_193)
.L_193:
        /*005c*/ 	.word	0x00000000
        /*0060*/ 	.short	0x0000
        /*0062*/ 	.short	0x0000
        /*0064*/ 	.byte	0x00, 0xf5, 0x21, 0x00


	//----- nvinfo : EIATTR_SPARSE_MMA_MASK
	.align		4
.L_194:
        /*0068*/ 	.byte	0x03, 0x50
        /*006a*/ 	.short	0x0000


	//----- nvinfo : EIATTR_MAXREG_COUNT
	.align		4
        /*006c*/ 	.byte	0x03, 0x1b
        /*006e*/ 	.short	0x00ff


	//----- nvinfo : EIATTR_MERCURY_ISA_VERSION
	.align		4
        /*0070*/ 	.byte	0x03, 0x5f
        /*0072*/ 	.short	0x0101


	//----- nvinfo : EIATTR_VRC_CTA_INIT_COUNT
	.align		4
        /*0074*/ 	.byte	0x02, 0x4a
	.zero		1
	.zero		1


	//----- nvinfo : EIATTR_EXIT_INSTR_OFFSETS
	.align		4
        /*0078*/ 	.byte	0x04, 0x1c
        /*007a*/ 	.short	(.L_196 - .L_195)


	//   ....[0]....
.L_195:
        /*007c*/ 	.word	0x00000070


	//   ....[1]....
        /*0080*/ 	.word	0x00000150


	//----- nvinfo : EIATTR_CBANK_PARAM_SIZE
	.align		4
.L_196:
        /*0084*/ 	.byte	0x03, 0x19
        /*0086*/ 	.short	0x0020


	//----- nvinfo : EIATTR_PARAM_CBANK
	.align		4
        /*0088*/ 	.byte	0x04, 0x0a
        /*008a*/ 	.short	(.L_198 - .L_197)
	.align		4
.L_197:
        /*008c*/ 	.word	index@(.nv.constant0._Z14add_noise_fp16PK6__halfS1_PS_S_S_i)
        /*0090*/ 	.short	0x0380
        /*0092*/ 	.short	0x0020


	//----- nvinfo : EIATTR_SW_WAR
	.align		4
.L_198:
        /*0094*/ 	.byte	0x04, 0x36
        /*0096*/ 	.short	(.L_200 - .L_199)
.L_199:
        /*0098*/ 	.word	0x00000008
.L_200:


//--------------------- .nv.info._Z25scheduler_step_fused_fp32PKfS0_Pfffffi --------------------------
	.section	.nv.info._Z25scheduler_step_fused_fp32PKfS0_Pfffffi,"",@"SHT_CUDA_INFO"
	.sectionflags	@""
	.align	4


	//----- nvinfo : EIATTR_CUDA_API_VERSION
	.align		4
        /*0000*/ 	.byte	0x04, 0x37
        /*0002*/ 	.short	(.L_202 - .L_201)
.L_201:
        /*0004*/ 	.word	0x00000082


	//----- nvinfo : EIATTR_KPARAM_INFO
	.align		4
.L_202:
        /*0008*/ 	.byte	0x04, 0x17
        /*000a*/ 	.short	(.L_204 - .L_203)
.L_203:
        /*000c*/ 	.word	0x00000000
        /*0010*/ 	.short	0x0007
        /*0012*/ 	.short	0x0028
        /*0014*/ 	.byte	0x00, 0xf0, 0x11, 0x00


	//----- nvinfo : EIATTR_KPARAM_INFO
	.align		4
.L_204:
        /*0018*/ 	.byte	0x04, 0x17
        /*001a*/ 	.short	(.L_206 - .L_205)
.L_205:
        /*001c*/ 	.word	0x00000000
        /*0020*/ 	.short	0x0006
        /*0022*/ 	.short	0x0024
        /*0024*/ 	.byte	0x00, 0xf0, 0x11, 0x00


	//----- nvinfo : EIATTR_KPARAM_INFO
	.align		4
.L_206:
        /*0028*/ 	.byte	0x04, 0x17
        /*002a*/ 	.short	(.L_208 - .L_207)
.L_207:
        /*002c*/ 	.word	0x00000000
        /*0030*/ 	.short	0x0005
        /*0032*/ 	.short	0x0020
        /*0034*/ 	.byte	0x00, 0xf0, 0x11, 0x00


	//----- nvinfo : EIATTR_KPARAM_INFO
	.align		4
.L_208:
        /*0038*/ 	.byte	0x04, 0x17
        /*003a*/ 	.short	(.L_210 - .L_209)
.L_209:
        /*003c*/ 	.word	0x00000000
        /*0040*/ 	.short	0x0004
        /*0042*/ 	.short	0x001c
        /*0044*/ 	.byte	0x00, 0xf0, 0x11, 0x00


	//----- nvinfo : EIATTR_KPARAM_INFO
	.align		4
.L_210:
        /*0048*/ 	.byte	0x04, 0x17
        /*004a*/ 	.short	(.L_212 - .L_211)
.L_211:
        /*004c*/ 	.word	0x00000000
        /*0050*/ 	.short	0x0003
        /*0052*/ 	.short	0x0018
        /*0054*/ 	.byte	0x00, 0xf0, 0x11, 0x00


	//----- nvinfo : EIATTR_KPARAM_INFO
	.align		4
.L_212:
        /*0058*/ 	.byte	0x04, 0x17
        /*005a*/ 	.short	(.L_214 - .L_213)
.L_213:
        /*005c*/ 	.word	0x00000000
        /*0060*/ 	.short	0x0002
        /*0062*/ 	.short	0x0010
        /*0064*/ 	.byte	0x00, 0xf5, 0x21, 0x00


	//----- nvinfo : EIATTR_KPARAM_INFO
	.align		4
.L_214:
        /*0068*/ 	.byte	0x04, 0x17
        /*006a*/ 	.short	(.L_216 - .L_215)
.L_215:
        /*006c*/ 	.word	0x00000000
        /*0070*/ 	.short	0x0001
        /*0072*/ 	.short	0x0008
        /*0074*/ 	.byte	0x00, 0xf5, 0x21, 0x00


	//----- nvinfo : EIATTR_KPARAM_INFO
	.align		4
.L_216:
        /*0078*/ 	.byte	0x04, 0x17
        /*007a*/ 	.short	(.L_218 - .L_217)
.L_217:
        /*007c*/ 	.word	0x00000000
        /*0080*/ 	.short	0x0000
        /*0082*/ 	.short	0x0000
        /*0084*/ 	.byte	0x00, 0xf5, 0x21, 0x00


	//----- nvinfo : EIATTR_SPARSE_MMA_MASK
	.align		4
.L_218:
        /*0088*/ 	.byte	0x03, 0x50
        /*008a*/ 	.short	0x0000


	//----- nvinfo : EIATTR_MAXREG_COUNT
	.align		4
        /*008c*/ 	.byte	0x03, 0x1b
        /*008e*/ 	.short	0x00ff


	//----- nvinfo : EIATTR_MERCURY_ISA_VERSION
	.align		4
        /*0090*/ 	.byte	0x03, 0x5f
        /*0092*/ 	.short	0x0101


	//----- nvinfo : EIATTR_VRC_CTA_INIT_COUNT
	.align		4
        /*0094*/ 	.byte	0x02, 0x4a
	.zero		1
	.zero		1


	//----- nvinfo : EIATTR_EXIT_INSTR_OFFSETS
	.align		4
        /*0098*/ 	.byte	0x04, 0x1c
        /*009a*/ 	.short	(.L_220 - .L_219)


	//   ....[0]....
.L_219:
        /*009c*/ 	.word	0x00000070


	//   ....[1]....
        /*00a0*/ 	.word	0x00000230


	//----- nvinfo : EIATTR_CRS_STACK_SIZE
	.align		4
.L_220:
        /*00a4*/ 	.byte	0x04, 0x1e
        /*00a6*/ 	.short	(.L_222 - .L_221)
.L_221:
        /*00a8*/ 	.word	0x00000000


	//----- nvinfo : EIATTR_CBANK_PARAM_SIZE
	.align		4
.L_222:
        /*00ac*/ 	.byte	0x03, 0x19
        /*00ae*/ 	.short	0x002c


	//----- nvinfo : EIATTR_PARAM_CBANK
	.align		4
        /*00b0*/ 	.byte	0x04, 0x0a
        /*00b2*/ 	.short	(.L_224 - .L_223)
	.align		4
.L_223:
        /*00b4*/ 	.word	index@(.nv.constant0._Z25scheduler_step_fused_fp32PKfS0_Pfffffi)
        /*00b8*/ 	.short	0x0380
        /*00ba*/ 	.short	0x002c


	//----- nvinfo : EIATTR_SW_WAR
	.align		4
.L_224:
        /*00bc*/ 	.byte	0x04, 0x36
        /*00be*/ 	.short	(.L_226 - .L_225)
.L_225:
        /*00c0*/ 	.word	0x00000008
.L_226:


//--------------------- .nv.info._Z25scheduler_step_fused_fp16PK6__halfS1_PS_S_S_S_S_i --------------------------
	.section	.nv.info._Z25scheduler_step_fused_fp16PK6__halfS1_PS_S_S_S_S_i,"",@"SHT_CUDA_INFO"
	.sectionflags	@""
	.align	4


	//----- nvinfo : EIATTR_CUDA_API_VERSION
	.align		4
        /*0000*/ 	.byte	0x04, 0x37
        /*0002*/ 	.short	(.L_228 - .L_227)
.L_227:
        /*0004*/ 	.word	0x00000082


	//----- nvinfo : EIATTR_KPARAM_INFO
	.align		4
.L_228:
        /*0008*/ 	.byte	0x04, 0x17
        /*000a*/ 	.short	(.L_230 - .L_229)
.L_229:
        /*000c*/ 	.word	0x00000000
        /*0010*/ 	.short	0x0007
        /*0012*/ 	.short	0x0020
        /*0014*/ 	.byte	0x00, 0xf0, 0x11, 0x00


	//----- nvinfo : EIATTR_KPARAM_INFO
	.align		4
.L_230:
        /*0018*/ 	.byte	0x04, 0x17
        /*001a*/ 	.short	(.L_232 - .L_231)
.L_231:
        /*001c*/ 	.word	0x00000000
        /*0020*/ 	.short	0x0006
        /*0022*/ 	.short	0x001e
        /*0024*/ 	.byte	0x00, 0xf0, 0x09, 0x00


	//----- nvinfo : EIATTR_KPARAM_INFO
	.align		4
.L_232:
        /*0028*/ 	.byte	0x04, 0x17
        /*002a*/ 	.short	(.L_234 - .L_233)
.L_233:
        /*002c*/ 	.word	0x00000000
        /*0030*/ 	.short	0x0005
        /*0032*/ 	.short	0x001c
        /*0034*/ 	.byte	0x00, 0xf0, 0x09, 0x00


	//----- nvinfo : EIATTR_KPARAM_INFO
	.align		4
.L_234:
        /*0038*/ 	.byte	0x04, 0x17
        /*003a*/ 	.short	(.L_236 - .L_235)
.L_235:
        /*003c*/ 	.word	0x00000000
        /*0040*/ 	.short	0x0004
        /*0042*/ 	.short	0x001a
        /*0044*/ 	.byte	0x00, 0xf0, 0x09, 0x00


	//----- nvinfo : EIATTR_KPARAM_INFO
	.align		4
.L_236:
        /*0048*/ 	.byte	0x04, 0x17
        /*004a*/ 	.short	(.L_238 - .L_237)
.L_237:
        /*004c*/ 	.word	0x00000000
        /*0050*/ 	.short	0x0003
        /*0052*/ 	.short	0x0018
        /*0054*/ 	.byte	0x00, 0xf0, 0x09, 0x00


	//----- nvinfo : EIATTR_KPARAM_INFO
	.align		4
.L_238:
        /*0058*/ 	.byte	0x04, 0x17
        /*005a*/ 	.short	(.L_240 - .L_239)
.L_239:
        /*005c*/ 	.word	0x00000000
        /*0060*/ 	.short	0x0002
        /*0062*/ 	.short	0x0010
        /*0064*/ 	.byte	0x00, 0xf5, 0x21, 0x00


	//----- nvinfo : EIATTR_KPARAM_INFO
	.align		4
.L_240:
        /*0068*/ 	.byte	0x04, 0x17
        /*006a*/ 	.short	(.L_242 - .L_241)
.L_241:
        /*006c*/ 	.word	0x00000000
        /*0070*/ 	.short	0x0001
        /*0072*/ 	.short	0x0008
        /*0074*/ 	.byte	0x00, 0xf5, 0x21, 0x00


	//----- nvinfo : EIATTR_KPARAM_INFO
	.align		4
.L_242:
        /*0078*/ 	.byte	0x04, 0x17
        /*007a*/ 	.short	(.L_244 - .L_243)
.L_243:
        /*007c*/ 	.word	0x00000000
        /*0080*/ 	.short	0x0000
        /*0082*/ 	.short	0x0000
        /*0084*/ 	.byte	0x00, 0xf5, 0x21, 0x00


	//----- nvinfo : EIATTR_SPARSE_MMA_MASK
	.align		4
.L_244:
        /*0088*/ 	.byte	0x03, 0x50
        /*008a*/ 	.short	0x0000


	//----- nvinfo : EIATTR_MAXREG_COUNT
	.align		4
        /*008c*/ 	.byte	0x03, 0x1b
        /*008e*/ 	.short	0x00ff


	//----- nvinfo : EIATTR_MERCURY_ISA_VERSION
	.align		4
        /*0090*/ 	.byte	0x03, 0x5f
        /*0092*/ 	.short	0x0101


	//----- nvinfo : EIATTR_VRC_CTA_INIT_COUNT
	.align		4
        /*0094*/ 	.byte	0x02, 0x4a
	.zero		1
	.zero		1


	//----- nvinfo : EIATTR_EXIT_INSTR_OFFSETS
	.align		4
        /*0098*/ 	.byte	0x04, 0x1c
        /*009a*/ 	.short	(.L_246 - .L_245)


	//   ....[0]....
.L_245:
        /*009c*/ 	.word	0x00000070


	//   ....[1]....
        /*00a0*/ 	.word	0x00000220


	//----- nvinfo : EIATTR_CBANK_PARAM_SIZE
	.align		4
.L_246:
        /*00a4*/ 	.byte	0x03, 0x19
        /*00a6*/ 	.short	0x0024


	//----- nvinfo : EIATTR_PARAM_CBANK
	.align		4
        /*00a8*/ 	.byte	0x04, 0x0a
        /*00aa*/ 	.short	(.L_248 - .L_247)
	.align		4
.L_247:
        /*00ac*/ 	.word	index@(.nv.constant0._Z25scheduler_step_fused_fp16PK6__halfS1_PS_S_S_S_S_i)
        /*00b0*/ 	.short	0x0380
        /*00b2*/ 	.short	0x0024


	//----- nvinfo : EIATTR_SW_WAR
	.align		4
.L_248:
        /*00b4*/ 	.byte	0x04, 0x36
        /*00b6*/ 	.short	(.L_250 - .L_249)
.L_249:
        /*00b8*/ 	.word	0x00000008
.L_250:


//--------------------- .nv.callgraph             --------------------------
	.section	.nv.callgraph,"",@"SHT_CUDA_CALLGRAPH"
	.align	4
	.sectionentsize	8
	.align		4
        /*0000*/ 	.word	0x00000000
	.align		4
        /*0004*/ 	.word	0xffffffff
	.align		4
        /*0008*/ 	.word	0x00000000
	.align		4
        /*000c*/ 	.word	0xfffffffe
	.align		4
        /*0010*/ 	.word	0x00000000
	.align		4
        /*0014*/ 	.word	0xfffffffd
	.align		4
        /*0018*/ 	.word	0x00000000
	.align		4
        /*001c*/ 	.word	0xfffffffc


//--------------------- .nv.constant4             --------------------------
	.section	.nv.constant4,"a",@progbits
	.align	8
	.align		8
.nv.constant4:
        /*0000*/ 	.dword	precalc_xorwow_matrix
	.align		8
        /*0008*/ 	.dword	precalc_xorwow_offset_matrix
	.align		8
        /*0010*/ 	.dword	mrg32k3aM1
	.align		8
        /*0018*/ 	.dword	mrg32k3aM2
	.align		8
        /*0020*/ 	.dword	mrg32k3aM1SubSeq
	.align		8
        /*0028*/ 	.dword	mrg32k3aM2SubSeq
	.align		8
        /*0030*/ 	.dword	mrg32k3aM1Seq
	.align		8
        /*0038*/ 	.dword	mrg32k3aM2Seq


//--------------------- .nv.constant3             --------------------------
	.section	.nv.constant3,"a",@progbits
	.align	8
.nv.constant3:
	.type		__cr_lgamma_table,@object
	.size		__cr_lgamma_table,(.L_8 - __cr_lgamma_table)
__cr_lgamma_table:
        /*0000*/ 	.byte	0x00, 0x00, 0x00, 0x00, 0x00, 0x00, 0x00, 0x00, 0x00, 0x00, 0x00, 0x00, 0x00, 0x00, 0x00, 0x00
        /*0010*/ 	.byte	0xef, 0x39, 0xfa, 0xfe, 0x42, 0x2e, 0xe6, 0x3f, 0x02, 0x20, 0x2a, 0xfa, 0x0b, 0xab, 0xfc, 0x3f
        /*0020*/ 	.byte	0xf9, 0x2c, 0x92, 0x7c, 0xa7, 0x6c, 0x09, 0x40, 0xc9, 0x79, 0x44, 0x3c, 0x64, 0x26, 0x13, 0x40
        /*0030*/ 	.byte	0xca, 0x01, 0xcf, 0x3a, 0x27, 0x51, 0x1a, 0x40, 0x30, 0xcc, 0x2d, 0xf3, 0xe1, 0x0c, 0x21, 0x40
        /*0040*/ 	.byte	0x0d, 0xb7, 0xfc, 0x82, 0x8e, 0x35, 0x25, 0x40
.L_8:


//--------------------- .text.ones_like_kernel_fp16 --------------------------
	.section	.text.ones_like_kernel_fp16,"ax",@progbits
	.align	128
        .global         ones_like_kernel_fp16
        .type           ones_like_kernel_fp16,@function
        .size           ones_like_kernel_fp16,(.L_x_32 - ones_like_kernel_fp16)
        .other          ones_like_kernel_fp16,@"STO_CUDA_ENTRY STV_DEFAULT"
ones_like_kernel_fp16:
.text.ones_like_kernel_fp16:
[----:B------:R-:W-:Y:S01]  /*0000*/  LDC R1, c[0x0][0x37c] ;  /* 0x0000df00ff017b82 */ /* 0x000fe20000000800 */
[----:B------:R-:W0:Y:S07]  /*0010*/  S2R R0, SR_TID.X ;  /* 0x0000000000007919 */ /* 0x000e2e0000002100 */
[----:B------:R-:W0:Y:S01]  /*0020*/  S2UR UR4, SR_CTAID.X ;  /* 0x00000000000479c3 */ /* 0x000e220000002500 */
[----:B------:R-:W1:Y:S07]  /*0030*/  LDCU UR5, c[0x0][0x388] ;  /* 0x00007100ff0577ac */ /* 0x000e6e0008000800 */
[----:B------:R-:W0:Y:S02]  /*0040*/  LDC R5, c[0x0][0x360] ;  /* 0x0000d800ff057b82 */ /* 0x000e240000000800 */
[----:B0-----:R-:W-:-:S05]  /*0050*/  IMAD R5, R5, UR4, R0 ;  /* 0x0000000405057c24 */ /* 0x001fca000f8e0200 */
[----:B-1----:R-:W-:-:S13]  /*0060*/  ISETP.GE.AND P0, PT, R5, UR5, PT ;  /* 0x0000000505007c0c */ /* 0x002fda000bf06270 */
[----:B------:R-:W-:Y:S05]  /*0070*/  @P0 EXIT ;  /* 0x000000000000094d */ /* 0x000fea0003800000 */
[----:B------:R-:W0:Y:S01]  /*0080*/  LDC.64 R2, c[0x0][0x380] ;  /* 0x0000e000ff027b82 */ /* 0x000e220000000a00 */
[----:B------:R-:W1:Y:S01]  /*0090*/  LDCU.64 UR4, c[0x0][0x358] ;  /* 0x00006b00ff0477ac */ /* 0x000e620008000a00 */
[----:B------:R-:W-:Y:S02]  /*00a0*/  HFMA2 R0, -RZ, RZ, 0, 1 ;  /* 0x00003c00ff007431 */ /* 0x000fe400000001ff */
[----:B0-----:R-:W-:-:S05]  /*00b0*/  IMAD.WIDE R2, R5, 0x2, R2 ;  /* 0x0000000205027825 */ /* 0x001fca00078e0202 */
[----:B-1----:R-:W-:Y:S01]  /*00c0*/  STG.E.U16 desc[UR4][R2.64], R0 ;  /* 0x0000000002007986 */ /* 0x002fe2000c101504 */
[----:B------:R-:W-:Y:S05]  /*00d0*/  EXIT ;  /* 0x000000000000794d */ /* 0x000fea0003800000 */
.L_x_0:
[----:B------:R-:W-:-:S00]  /*00e0*/  BRA `(.L_x_0) ;  /* 0xfffffffc00fc7947 */ /* 0x000fc0000383ffff */
[----:B------:R-:W-:-:S00]  /*00f0*/  NOP ;  /* 0x0000000000007918 */ /* 0x000fc00000000000 */
        /* <DEDUP_REMOVED lines=8> */
.L_x_32:


//--------------------- .text._Z17randn_kernel_fp16P6__halfyyi --------------------------
	.section	.text._Z17randn_kernel_fp16P6__halfyyi,"ax",@progbits
	.align	128
        .global         _Z17randn_kernel_fp16P6__halfyyi
        .type           _Z17randn_kernel_fp16P6__halfyyi,@function
        .size           _Z17randn_kernel_fp16P6__halfyyi,(.L_x_30 - _Z17randn_kernel_fp16P6__halfyyi)
        .other          _Z17randn_kernel_fp16P6__halfyyi,@"STO_CUDA_ENTRY STV_DEFAULT"
_Z17randn_kernel_fp16P6__halfyyi:
.text._Z17randn_kernel_fp16P6__halfyyi:
        /* <DEDUP_REMOVED lines=8> */
[----:B------:R-:W0:Y:S01]  /*0080*/  LDC R2, c[0x0][0x360] ;  /* 0x0000d800ff027b82 */ /* 0x000e220000000800 */
[----:B------:R-:W1:Y:S01]  /*0090*/  LDCU.64 UR10, c[0x0][0x390] ;  /* 0x00007200ff0a77ac */ /* 0x000e620008000a00 */
[----:B------:R-:W2:Y:S01]  /*00a0*/  LDCU.64 UR26, c[0x0][0x388] ;  /* 0x00007100ff1a77ac */ /* 0x000ea20008000a00 */
[----:B-1----:R-:W-:Y:S02]  /*00b0*/  USHF.R.U64 UR7, UR10, 0x2, UR11 ;  /* 0x000000020a077899 */ /* 0x002fe4000800120b */
[----:B------:R-:W-:Y:S02]  /*00c0*/  USHF.R.U32.HI UR8, URZ, 0x2, UR11 ;  /* 0x00000002ff087899 */ /* 0x000fe4000801160b */
[----:B--2---:R-:W-:Y:S01]  /*00d0*/  UIADD3 UR11, UPT, UPT, UR27, -0x4498517b, URZ ;  /* 0xbb67ae851b0b7890 */ /* 0x004fe2000fffe0ff */
[----:B0-----:R-:W-:Y:S01]  /*00e0*/  IMAD R2, R2, UR4, R3 ;  /* 0x0000000402027c24 */ /* 0x001fe2000f8e0203 */
[----:B------:R-:W-:Y:S02]  /*00f0*/  UIMAD.WIDE.U32 UR4, UR7, -0x2daee0ad, URZ ;  /* 0xd2511f53070478a5 */ /* 0x000fe4000f8e00ff */
[----:B------:R-:W-:Y:S01]  /*0100*/  MOV R7, UR8 ;  /* 0x0000000800077c02 */ /* 0x000fe20008000f00 */
[----:B------:R-:W-:Y:S01]  /*0110*/  IMAD.WIDE.U32 R4, R2, -0x326172a9, RZ ;  /* 0xcd9e8d5702047825 */ /* 0x000fe200078e00ff */
[----:B------:R-:W-:Y:S01]  /*0120*/  SHF.R.S32.HI R3, RZ, 0x1f, R2 ;  /* 0x0000001fff037819 */ /* 0x000fe20000011402 */
[----:B------:R-:W-:Y:S01]  /*0130*/  UIADD3 UR9, UPT, UPT, UR26, -0x61c88647, URZ ;  /* 0x9e3779b91a097890 */ /* 0x000fe2000fffe0ff */
[----:B------:R-:W-:Y:S01]  /*0140*/  MOV R11, UR5 ;  /* 0x00000005000b7c02 */ /* 0x000fe20008000f00 */
[----:B------:R-:W-:-:S02]  /*0150*/  UIADD3 UR12, UPT, UPT, UR26, 0x3c6ef372, URZ ;  /* 0x3c6ef3721a0c7890 */ /* 0x000fc4000fffe0ff */
[----:B------:R-:W-:Y:S01]  /*0160*/  LOP3.LUT R6, R7, UR26, R5, 0x96, !PT ;  /* 0x0000001a07067c12 */ /* 0x000fe2000f8e9605 */
[----:B------:R-:W-:Y:S02]  /*0170*/  UIADD3 UR13, UPT, UPT, UR27, 0x76cf5d0a, URZ ;  /* 0x76cf5d0a1b0d7890 */ /* 0x000fe4000fffe0ff */
[----:B------:R-:W-:Y:S01]  /*0180*/  LOP3.LUT R3, R3, UR27, R11, 0x96, !PT ;  /* 0x0000001b03037c12 */ /* 0x000fe2000f8e960b */
[----:B------:R-:W-:Y:S01]  /*0190*/  UIADD3 UR15, UPT, UPT, UR27, 0x32370b8f, URZ ;  /* 0x32370b8f1b0f7890 */ /* 0x000fe2000fffe0ff */
[----:B------:R-:W-:Y:S01]  /*01a0*/  MOV R10, UR4 ;  /* 0x00000004000a7c02 */ /* 0x000fe20008000f00 */
[----:B------:R-:W-:Y:S01]  /*01b0*/  IMAD.WIDE.U32 R6, R6, -0x2daee0ad, RZ ;  /* 0xd2511f5306067825 */ /* 0x000fe200078e00ff */
[----:B------:R-:W-:Y:S02]  /*01c0*/  UIADD3 UR14, UPT, UPT, UR26, -0x255992d5, URZ ;  /* 0xdaa66d2b1a0e7890 */ /* 0x000fe4000fffe0ff */
[----:B------:R-:W-:Y:S01]  /*01d0*/  UIADD3 UR16, UPT, UPT, UR26, 0x78dde6e4, URZ ;  /* 0x78dde6e41a107890 */ /* 0x000fe2000fffe0ff */
[----:B------:R-:W-:Y:S01]  /*01e0*/  IMAD.WIDE.U32 R8, R3, -0x326172a9, RZ ;  /* 0xcd9e8d5703087825 */ /* 0x000fe200078e00ff */
[----:B------:R-:W-:Y:S01]  /*01f0*/  LOP3.LUT R12, R10, UR11, R7, 0x96, !PT ;  /* 0x0000000b0a0c7c12 */ /* 0x000fe2000f8e9607 */
[----:B------:R-:W-:-:S02]  /*0200*/  UIADD3 UR17, UPT, UPT, UR27, -0x126145ec, URZ ;  /* 0xed9eba141b117890 */ /* 0x000fc4000fffe0ff */
[----:B------:R-:W-:Y:S01]  /*0210*/  UIADD3 UR19, UPT, UPT, UR27, -0x56f99767, URZ ;  /* 0xa90668991b137890 */ /* 0x000fe2000fffe0ff */
[----:B------:R-:W-:Y:S01]  /*0220*/  LOP3.LUT R10, R4, UR9, R9, 0x96, !PT ;  /* 0x00000009040a7c12 */ /* 0x000fe2000f8e9609 */
[----:B------:R-:W-:Y:S01]  /*0230*/  IMAD.WIDE.U32 R12, R12, -0x326172a9, RZ ;  /* 0xcd9e8d570c0c7825 */ /* 0x000fe200078e00ff */
[----:B------:R-:W-:Y:S02]  /*0240*/  UIADD3 UR18, UPT, UPT, UR26, 0x1715609d, URZ ;  /* 0x1715609d1a127890 */ /* 0x000fe4000fffe0ff */
[----:B------:R-:W-:Y:S01]  /*0250*/  UIADD3 UR20, UPT, UPT, UR26, -0x4ab325aa, URZ ;  /* 0xb54cda561a147890 */ /* 0x000fe2000fffe0ff */
[----:B------:R-:W-:Y:S01]  /*0260*/  IMAD.WIDE.U32 R10, R10, -0x2daee0ad, RZ ;  /* 0xd2511f530a0a7825 */ /* 0x000fe200078e00ff */
[----:B------:R-:W-:Y:S01]  /*0270*/  LOP3.LUT R7, R8, UR12, R13, 0x96, !PT ;  /* 0x0000000c08077c12 */ /* 0x000fe2000f8e960d */
[----:B------:R-:W-:Y:S02]  /*0280*/  UIADD3 UR21, UPT, UPT, UR27, 0x646e171e, URZ ;  /* 0x646e171e1b157890 */ /* 0x000fe4000fffe0ff */
[----:B------:R-:W-:Y:S01]  /*0290*/  UIADD3 UR23, UPT, UPT, UR27, 0x1fd5c5a3, URZ ;  /* 0x1fd5c5a31b177890 */ /* 0x000fe2000fffe0ff */
[----:B------:R-:W-:Y:S01]  /*02a0*/  LOP3.LUT R8, R6, UR13, R11, 0x96, !PT ;  /* 0x0000000d06087c12 */ /* 0x000fe2000f8e960b */
[----:B------:R-:W-:Y:S01]  /*02b0*/  IMAD.WIDE.U32 R6, R7, -0x2daee0ad, RZ ;  /* 0xd2511f5307067825 */ /* 0x000fe200078e00ff */
[----:B------:R-:W-:-:S02]  /*02c0*/  UIADD3 UR22, UPT, UPT, UR26, 0x5384540f, URZ ;  /* 0x5384540f1a167890 */ /* 0x000fc4000fffe0ff */
[----:B------:R-:W-:Y:S01]  /*02d0*/  UIADD3 UR6, UPT, UPT, UR26, -0xe443238, URZ ;  /* 0xf1bbcdc81a067890 */ /* 0x000fe2000fffe0ff */
[----:B------:R-:W-:Y:S01]  /*02e0*/  IMAD.WIDE.U32 R8, R8, -0x326172a9, RZ ;  /* 0xcd9e8d5708087825 */ /* 0x000fe200078e00ff */
[----:B------:R-:W-:Y:S01]  /*02f0*/  LOP3.LUT R13, R10, UR15, R7, 0x96, !PT ;  /* 0x0000000f0a0d7c12 */ /* 0x000fe2000f8e9607 */
[----:B------:R-:W-:Y:S02]  /*0300*/  UIADD3 UR24, UPT, UPT, UR27, -0x24c28bd8, URZ ;  /* 0xdb3d74281b187890 */ /* 0x000fe4000fffe0ff */
[----:B------:R-:W-:Y:S01]  /*0310*/  UIADD3 UR25, UPT, UPT, UR27, -0x695add53, URZ ;  /* 0x96a522ad1b197890 */ /* 0x000fe2000fffe0ff */
[----:B------:R-:W-:Y:S01]  /*0320*/  LOP3.LUT R10, R12, UR14, R9, 0x96, !PT ;  /* 0x0000000e0c0a7c12 */ /* 0x000fe2000f8e9609 */
[----:B------:R-:W-:-:S04]  /*0330*/  IMAD.WIDE.U32 R12, R13, -0x326172a9, RZ ;  /* 0xcd9e8d570d0c7825 */ /* 0x000fc800078e00ff */
[----:B------:R-:W-:Y:S01]  /*0340*/  IMAD.WIDE.U32 R10, R10, -0x2daee0ad, RZ ;  /* 0xd2511f530a0a7825 */ /* 0x000fe200078e00ff */
[----:B------:R-:W-:-:S04]  /*0350*/  LOP3.LUT R7, R8, UR16, R13, 0x96, !PT ;  /* 0x0000001008077c12 */ /* 0x000fc8000f8e960d */
        /* <DEDUP_REMOVED lines=15> */
[----:B------:R-:W-:Y:S01]  /*0450*/  LOP3.LUT R7, R13, UR6, R8, 0x96, !PT ;  /* 0x000000060d077c12 */ /* 0x000fe2000f8e9608 */
[----:B------:R-:W-:Y:S02]  /*0460*/  ULOP3.LUT UR6, UR10, 0x3, URZ, 0xc0, !UPT ;  /* 0x000000030a067892 */ /* 0x000fe4000f8ec0ff */
[----:B------:R-:W-:Y:S01]  /*0470*/  UIADD3 UR10, UPT, UPT, UR26, -0x700cb87f, URZ ;  /* 0x8ff347811a0a7890 */ /* 0x000fe2000fffe0ff */
[----:B------:R-:W-:Y:S01]  /*0480*/  LOP3.LUT R8, R6, UR24, R11, 0x96, !PT ;  /* 0x0000001806087c12 */ /* 0x000fe2000f8e960b */
[----:B------:R-:W-:Y:S01]  /*0490*/  UISETP.GT.AND UP0, UPT, UR6, 0x1, UPT ;  /* 0x000000010600788c */ /* 0x000fe2000bf04270 */
[----:B------:R-:W-:-:S04]  /*04a0*/  IMAD.WIDE.U32 R6, R7, -0x2daee0ad, RZ ;  /* 0xd2511f5307067825 */ /* 0x000fc800078e00ff */
[----:B------:R-:W-:Y:S01]  /*04b0*/  IMAD.WIDE.U32 R8, R8, -0x326172a9, RZ ;  /* 0xcd9e8d5708087825 */ /* 0x000fe200078e00ff */
[----:B------:R-:W-:-:S04]  /*04c0*/  LOP3.LUT R10, R7, UR25, R10, 0x96, !PT ;  /* 0x00000019070a7c12 */ /* 0x000fc8000f8e960a */
[----:B------:R-:W-:Y:S01]  /*04d0*/  LOP3.LUT R12, R12, UR10, R9, 0x96, !PT ;  /* 0x0000000a0c0c7c12 */ /* 0x000fe2000f8e9609 */
[----:B------:R-:W-:Y:S06]  /*04e0*/  BRA.U UP0, `(.L_x_1) ;  /* 0x0000000100187547 */ /* 0x000fec000b800000 */
[----:B------:R-:W-:Y:S01]  /*04f0*/  UISETP.NE.AND UP0, UPT, UR6, URZ, UPT ;  /* 0x000000ff0600728c */ /* 0x000fe2000bf05270 */
[----:B------:R-:W-:-:S08]  /*0500*/  MOV R6, R8 ;  /* 0x0000000800067202 */ /* 0x000fd00000000f00 */
[----:B------:R-:W-:Y:S05]  /*0510*/  BRA.U !UP0, `(.L_x_2) ;  /* 0x0000000108d47547 */ /* 0x000fea000b800000 */
[----:B------:R-:W-:Y:S01]  /*0520*/  IMAD.MOV.U32 R12, RZ, RZ, R6 ;  /* 0x000000ffff0c7224 */ /* 0x000fe200078e0006 */
[----:B------:R-:W-:Y:S01]  /*0530*/  MOV R6, R10 ;  /* 0x0000000a00067202 */ /* 0x000fe20000000f00 */
[----:B------:R-:W-:Y:S06]  /*0540*/  BRA `(.L_x_2) ;  /* 0x0000000000c87947 */ /* 0x000fec0003800000 */
.L_x_1:
[----:B------:R-:W-:-:S09]  /*0550*/  UISETP.NE.AND UP0, UPT, UR6, 0x2, UPT ;  /* 0x000000020600788c */ /* 0x000fd2000bf05270 */
[----:B------:R-:W-:Y:S05]  /*0560*/  BRA.U !UP0, `(.L_x_3) ;  /* 0x0000000108bc7547 */ /* 0x000fea000b800000 */
[----:B------:R-:W-:Y:S01]  /*0570*/  UIADD3 UR6, UPT, UPT, UR7, 0x1, URZ ;  /* 0x0000000107067890 */ /* 0x000fe2000fffe0ff */
[----:B------:R-:W-:Y:S01]  /*0580*/  SHF.R.S32.HI R8, RZ, 0x1f, R2 ;  /* 0x0000001fff087819 */ /* 0x000fe20000011402 */
[----:B------:R-:W-:Y:S02]  /*0590*/  UIADD3 UR5, UPT, UPT, UR8, 0x1, URZ ;  /* 0x0000000108057890 */ /* 0x000fe4000fffe0ff */
[----:B------:R-:W-:Y:S02]  /*05a0*/  UISETP.NE.AND UP0, UPT, UR6, URZ, UPT ;  /* 0x000000ff0600728c */ /* 0x000fe4000bf05270 */
[----:B------:R-:W-:Y:S02]  /*05b0*/  UIMAD.WIDE.U32 UR6, UR6, -0x2daee0ad, URZ ;  /* 0xd2511f53060678a5 */ /* 0x000fe4000f8e00ff */
[----:B------:R-:W-:-:S04]  /*05c0*/  UIADD3 UR4, UPT, UPT, UR4, -0x2daee0ad, URZ ;  /* 0xd2511f5304047890 */ /* 0x000fc8000fffe0ff */
[----:B------:R-:W-:-:S03]  /*05d0*/  MOV R3, UR7 ;  /* 0x0000000700037c02 */ /* 0x000fc60008000f00 */
[----:B------:R-:W-:Y:S01]  /*05e0*/  @UP0 UIADD3 UR5, UPT, UPT, UR8, URZ, URZ ;  /* 0x000000ff08050290 */ /* 0x000fe2000fffe0ff */
[----:B------:R-:W-:-:S05]  /*05f0*/  LOP3.LUT R8, R8, UR27, R3, 0x96, !PT ;  /* 0x0000001b08087c12 */ /* 0x000fca000f8e9603 */
[----:B------:R-:W-:Y:S01]  /*0600*/  MOV R3, UR5 ;  /* 0x0000000500037c02 */ /* 0x000fe20008000f00 */
[----:B------:R-:W-:-:S03]  /*0610*/  IMAD.WIDE.U32 R8, R8, -0x326172a9, RZ ;  /* 0xcd9e8d5708087825 */ /* 0x000fc600078e00ff */
[----:B------:R-:W-:Y:S01]  /*0620*/  LOP3.LUT R5, R5, UR26, R3, 0x96, !PT ;  /* 0x0000001a05057c12 */ /* 0x000fe2000f8e9603 */
[----:B------:R-:W-:Y:S01]  /*0630*/  IMAD.U32 R3, RZ, RZ, UR4 ;  /* 0x00000004ff037e24 */ /* 0x000fe2000f8e00ff */
[----:B------:R-:W-:-:S03]  /*0640*/  LOP3.LUT R10, R4, UR9, R9, 0x96, !PT ;  /* 0x00000009040a7c12 */ /* 0x000fc6000f8e9609 */
        /* <DEDUP_REMOVED lines=21> */
[----:B------:R-:W-:Y:S01]  /*07a0*/  IMAD.HI.U32 R3, R0, -0x326172a9, RZ ;  /* 0xcd9e8d5700037827 */ /* 0x000fe200078e00ff */
[----:B------:R-:W-:-:S04]  /*07b0*/  LOP3.LUT R5, R10, UR20, R5, 0x96, !PT ;  /* 0x000000140a057c12 */ /* 0x000fc8000f8e9605 */
[----:B------:R-:W-:Y:S01]  /*07c0*/  LOP3.LUT R3, R4, UR22, R3, 0x96, !PT ;  /* 0x0000001604037c12 */ /* 0x000fe2000f8e9603 */
[----:B------:R-:W-:-:S04]  /*07d0*/  IMAD.WIDE.U32 R4, R5, -0x2daee0ad, RZ ;  /* 0xd2511f5305047825 */ /* 0x000fc800078e00ff */
[----:B------:R-:W-:Y:S01]  /*07e0*/  IMAD.HI.U32 R3, R3, -0x2daee0ad, RZ ;  /* 0xd2511f5303037827 */ /* 0x000fe200078e00ff */
[----:B------:R-:W-:-:S04]  /*07f0*/  LOP3.LUT R12, R12, UR23, R5, 0x96, !PT ;  /* 0x000000170c0c7c12 */ /* 0x000fc8000f8e9605 */
[----:B------:R-:W-:Y:S01]  /*0800*/  LOP3.LUT R3, R4, UR24, R3, 0x96, !PT ;  /* 0x0000001804037c12 */ /* 0x000fe2000f8e9603 */
[----:B------:R-:W-:Y:S01]  /*0810*/  IMAD R0, R12, -0x326172a9, RZ ;  /* 0xcd9e8d570c007824 */ /* 0x000fe200078e02ff */
[----:B------:R-:W-:-:S03]  /*0820*/  MOV R12, R6 ;  /* 0x00000006000c7202 */ /* 0x000fc60000000f00 */
[----:B------:R-:W-:-:S05]  /*0830*/  IMAD.HI.U32 R3, R3, -0x326172a9, RZ ;  /* 0xcd9e8d5703037827 */ /* 0x000fca00078e00ff */
[----:B------:R-:W-:Y:S01]  /*0840*/  LOP3.LUT R6, R0, UR10, R3, 0x96, !PT ;  /* 0x0000000a00067c12 */ /* 0x000fe2000f8e9603 */
[----:B------:R-:W-:Y:S06]  /*0850*/  BRA `(.L_x_2) ;  /* 0x0000000000047947 */ /* 0x000fec0003800000 */
.L_x_3:
[----:B------:R-:W-:-:S07]  /*0860*/  MOV R12, R10 ;  /* 0x0000000a000c7202 */ /* 0x000fce0000000f00 */
.L_x_2:
[----:B------:R-:W-:Y:S01]  /*0870*/  HFMA2 R3, -RZ, RZ, 0.1171875, 0 ;  /* 0x2f800000ff037431 */ /* 0x000fe200000001ff */
[----:B------:R-:W-:Y:S01]  /*0880*/  I2FP.F32.U32 R0, R12 ;  /* 0x0000000c00007245 */ /* 0x000fe20000201000 */
[----:B------:R-:W0:Y:S01]  /*0890*/  LDCU.64 UR4, c[0x0][0x358] ;  /* 0x00006b00ff0477ac */ /* 0x000e220008000a00 */
[----:B------:R-:W-:Y:S01]  /*08a0*/  MOV R4, 0x3e055027 ;  /* 0x3e05502700047802 */ /* 0x000fe20000000f00 */
[----:B------:R-:W-:Y:S01]  /*08b0*/  BSSY.RECONVERGENT B0, `(.L_x_4) ;  /* 0x000002b000007945 */ /* 0x000fe20003800200 */
[----:B------:R-:W-:Y:S01]  /*08c0*/  I2FP.F32.U32 R6, R6 ;  /* 0x0000000600067245 */ /* 0x000fe20000201000 */
[----:B------:R-:W-:-:S05]  /*08d0*/  FFMA R0, R0, R3, 1.1641532182693481445e-10 ;  /* 0x2f00000000007423 */ /* 0x000fca0000000003 */
[----:B------:R-:W-:-:S13]  /*08e0*/  FSETP.GEU.AND P0, PT, R0, 1.175494350822287508e-38, PT ;  /* 0x008000000000780b */ /* 0x000fda0003f0e000 */
[----:B------:R-:W-:-:S04]  /*08f0*/  @!P0 FMUL R0, R0, 8388608 ;  /* 0x4b00000000008820 */ /* 0x000fc80000400000 */
[----:B------:R-:W-:-:S05]  /*0900*/  VIADD R3, R0, 0xc0d55555 ;  /* 0xc0d5555500037836 */ /* 0x000fca0000000000 */
[----:B------:R-:W-:-:S04]  /*0910*/  LOP3.LUT R5, R3, 0xff800000, RZ, 0xc0, !PT ;  /* 0xff80000003057812 */ /* 0x000fc800078ec0ff */
[----:B------:R-:W-:-:S05]  /*0920*/  IADD3 R3, PT, PT, R0, -R5, RZ ;  /* 0x8000000500037210 */ /* 0x000fca0007ffe0ff */
[----:B------:R-:W-:Y:S01]  /*0930*/  FADD R7, R3, -1 ;  /* 0xbf80000003077421 */ /* 0x000fe20000000000 */
[----:B------:R-:W-:Y:S02]  /*0940*/  FSEL R3, RZ, -23, P0 ;  /* 0xc1b80000ff037808 */ /* 0x000fe40000000000 */
[----:B------:R-:W-:Y:S01]  /*0950*/  ISETP.GT.U32.AND P0, PT, R0, 0x7f7fffff, PT ;  /* 0x7f7fffff0000780c */ /* 0x000fe20003f04070 */
[----:B------:R-:W-:-:S04]  /*0960*/  FFMA R4, R7, -R4, 0.14084610342979431152 ;  /* 0x3e1039f607047423 */ /* 0x000fc80000000804 */
[----:B------:R-:W-:-:S04]  /*0970*/  FFMA R4, R7, R4, -0.12148627638816833496 ;  /* 0xbdf8cdcc07047423 */ /* 0x000fc80000000004 */
[----:B------:R-:W-:-:S04]  /*0980*/  FFMA R4, R7, R4, 0.13980610668659210205 ;  /* 0x3e0f295507047423 */ /* 0x000fc80000000004 */
[----:B------:R-:W-:-:S04]  /*0990*/  FFMA R4, R7, R4, -0.16684235632419586182 ;  /* 0xbe2ad8b907047423 */ /* 0x000fc80000000004 */
[----:B------:R-:W-:-:S04]  /*09a0*/  FFMA R4, R7, R4, 0.20012299716472625732 ;  /* 0x3e4ced0b07047423 */ /* 0x000fc80000000004 */
[----:B------:R-:W-:-:S04]  /*09b0*/  FFMA R4, R7, R4, -0.24999669194221496582 ;  /* 0xbe7fff2207047423 */ /* 0x000fc80000000004 */
[----:B------:R-:W-:-:S04]  /*09c0*/  FFMA R4, R7, R4, 0.33333182334899902344 ;  /* 0x3eaaaa7807047423 */ /* 0x000fc80000000004 */
[C---:B------:R-:W-:Y:S01]  /*09d0*/  FFMA R8, R7.reuse, R4, -0.5 ;  /* 0xbf00000007087423 */ /* 0x040fe20000000004 */
[----:B------:R-:W-:Y:S02]  /*09e0*/  I2FP.F32.S32 R4, R5 ;  /* 0x0000000500047245 */ /* 0x000fe40000201400 */
[----:B------:R-:W-:Y:S01]  /*09f0*/  MOV R5, 0x7f800000 ;  /* 0x7f80000000057802 */ /* 0x000fe20000000f00 */
[C---:B------:R-:W-:Y:S02]  /*0a00*/  FMUL R8, R7.reuse, R8 ;  /* 0x0000000807087220 */ /* 0x040fe40000400000 */
[----:B------:R-:W-:Y:S02]  /*0a10*/  FFMA R3, R4, 1.1920928955078125e-07, R3 ;  /* 0x3400000004037823 */ /* 0x000fe40000000003 */
[----:B------:R-:W-:-:S04]  /*0a20*/  FFMA R8, R7, R8, R7 ;  /* 0x0000000807087223 */ /* 0x000fc80000000007 */
[----:B------:R-:W-:Y:S01]  /*0a30*/  FFMA R3, R3, 0.69314718246459960938, R8 ;  /* 0x3f31721803037823 */ /* 0x000fe20000000008 */
[C---:B------:R-:W-:Y:S01]  /*0a40*/  @P0 FFMA R3, R0.reuse, R5, +INF ;  /* 0x7f80000000030423 */ /* 0x040fe20000000005 */
[----:B------:R-:W-:-:S03]  /*0a50*/  FSETP.NEU.AND P0, PT, R0, RZ, PT ;  /* 0x000000ff0000720b */ /* 0x000fc60003f0d000 */
[----:B------:R-:W-:-:S05]  /*0a60*/  FMUL R3, R3, -2 ;  /* 0xc000000003037820 */ /* 0x000fca0000400000 */
[----:B------:R-:W-:Y:S01]  /*0a70*/  FSEL R5, R3, +INF , P0 ;  /* 0x7f80000003057808 */ /* 0x000fe20000000000 */
[----:B------:R-:W-:-:S03]  /*0a80*/  HFMA2 R3, -RZ, RZ, 0.1495361328125, 0.0004794597625732421875 ;  /* 0x30c90fdbff037431 */ /* 0x000fc600000001ff */
[----:B------:R1:W2:Y:S01]  /*0a90*/  MUFU.RSQ R4, R5 ;  /* 0x0000000500047308 */ /* 0x0002a20000001400 */
[----:B------:R-:W-:-:S05]  /*0aa0*/  VIADD R0, R5, 0xf3000000 ;  /* 0xf300000005007836 */ /* 0x000fca0000000000 */
[----:B------:R-:W-:Y:S01]  /*0ab0*/  ISETP.GT.U32.AND P0, PT, R0, 0x727fffff, PT ;  /* 0x727fffff0000780c */ /* 0x000fe20003f04070 */
[----:B------:R-:W-:-:S12]  /*0ac0*/  FFMA R9, R6, R3, 7.314590599882819788e-10 ;  /* 0x30490fdb06097423 */ /* 0x000fd80000000003 */
[----:B012---:R-:W-:Y:S05]  /*0ad0*/  @!P0 BRA `(.L_x_5) ;  /* 0x0000000000108947 */ /* 0x007fea0003800000 */
[----:B------:R-:W-:-:S07]  /*0ae0*/  MOV R8, 0xb00 ;  /* 0x00000b0000087802 */ /* 0x000fce0000000f00 */
[----:B------:R-:W-:Y:S05]  /*0af0*/  CALL.REL.NOINC `($__internal_0_$__cuda_sm20_sqrt_rn_f32_slowpath) ;  /* 0x00000000003c7944 */ /* 0x000fea0003c00000 */
[----:B------:R-:W-:Y:S01]  /*0b00*/  MOV R0, R3 ;  /* 0x0000000300007202 */ /* 0x000fe20000000f00 */
[----:B------:R-:W-:Y:S06]  /*0b10*/  BRA `(.L_x_6) ;  /* 0x0000000000107947 */ /* 0x000fec0003800000 */
.L_x_5:
[----:B------:R-:W-:Y:S01]  /*0b20*/  FMUL.FTZ R0, R5, R4 ;  /* 0x0000000405007220 */ /* 0x000fe20000410000 */
[----:B------:R-:W-:-:S03]  /*0b30*/  FMUL.FTZ R4, R4, 0.5 ;  /* 0x3f00000004047820 */ /* 0x000fc60000410000 */
[----:B------:R-:W-:-:S04]  /*0b40*/  FFMA R3, -R0, R0, R5 ;  /* 0x0000000000037223 */ /* 0x000fc80000000105 */
[----:B------:R-:W-:-:S07]  /*0b50*/  FFMA R0, R3, R4, R0 ;  /* 0x0000000403007223 */ /* 0x000fce0000000000 */
.L_x_6:
[----:B------:R-:W-:Y:S05]  /*0b60*/  BSYNC.RECONVERGENT B0 ;  /* 0x0000000000007941 */ /* 0x000fea0003800200 */
.L_x_4:
[----:B------:R-:W-:Y:S01]  /*0b70*/  FMUL.RZ R6, R9, 0.15915493667125701904 ;  /* 0x3e22f98309067820 */ /* 0x000fe2000040c000 */
[----:B------:R-:W0:Y:S03]  /*0b80*/  LDC.64 R4, c[0x0][0x380] ;  /* 0x0000e000ff047b82 */ /* 0x000e260000000a00 */
[----:B------:R-:W1:Y:S02]  /*0b90*/  MUFU.SIN R3, R6 ;  /* 0x0000000600037308 */ /* 0x000e640000000400 */
[----:B-1----:R-:W-:Y:S01]  /*0ba0*/  FMUL R0, R3, R0 ;  /* 0x0000000003007220 */ /* 0x002fe20000400000 */
[----:B0-----:R-:W-:-:S04]  /*0bb0*/  IMAD.WIDE R2, R2, 0x2, R4 ;  /* 0x0000000202027825 */ /* 0x001fc800078e0204 */
[----:B------:R-:W-:-:S05]  /*0bc0*/  F2FP.F16.F32.PACK_AB R0, RZ, R0 ;  /* 0x00000000ff00723e */ /* 0x000fca00000000ff */
[----:B------:R-:W-:Y:S01]  /*0bd0*/  STG.E.U16 desc[UR4][R2.64], R0 ;  /* 0x0000000002007986 */ /* 0x000fe2000c101504 */
[----:B------:R-:W-:Y:S05]  /*0be0*/  EXIT ;  /* 0x000000000000794d */ /* 0x000fea0003800000 */
        .weak           $__internal_0_$__cuda_sm20_sqrt_rn_f32_slowpath
        .type           $__internal_0_$__cuda_sm20_sqrt_rn_f32_slowpath,@function
        .size           $__internal_0_$__cuda_sm20_sqrt_rn_f32_slowpath,(.L_x_30 - $__internal_0_$__cuda_sm20_sqrt_rn_f32_slowpath)
$__internal_0_$__cuda_sm20_sqrt_rn_f32_slowpath:
[----:B------:R-:W-:-:S13]  /*0bf0*/  LOP3.LUT P0, RZ, R5, 0x7fffffff, RZ, 0xc0, !PT ;  /* 0x7fffffff05ff7812 */ /* 0x000fda000780c0ff */
[----:B------:R-:W-:Y:S01]  /*0c00*/  @!P0 MOV R3, R5 ;  /* 0x0000000500038202 */ /* 0x000fe20000000f00 */
[----:B------:R-:W-:Y:S06]  /*0c10*/  @!P0 BRA `(.L_x_7) ;  /* 0x0000000000448947 */ /* 0x000fec0003800000 */
[----:B------:R-:W-:Y:S01]  /*0c20*/  FSETP.GEU.FTZ.AND P0, PT, R5, RZ, PT ;  /* 0x000000ff0500720b */ /* 0x000fe20003f1e000 */
[----:B------:R-:W-:-:S12]  /*0c30*/  IMAD.MOV.U32 R0, RZ, RZ, R5 ;  /* 0x000000ffff007224 */ /* 0x000fd800078e0005 */
[----:B------:R-:W-:Y:S01]  /*0c40*/  @!P0 MOV R3, 0x7fffffff ;  /* 0x7fffffff00038802 */ /* 0x000fe20000000f00 */
[----:B------:R-:W-:Y:S06]  /*0c50*/  @!P0 BRA `(.L_x_7) ;  /* 0x0000000000348947 */ /* 0x000fec0003800000 */
[----:B------:R-:W-:-:S13]  /*0c60*/  FSETP.GTU.FTZ.AND P0, PT, |R0|, +INF , PT ;  /* 0x7f8000000000780b */ /* 0x000fda0003f1c200 */
[----:B------:R-:W-:Y:S01]  /*0c70*/  @P0 FADD.FTZ R3, R0, 1 ;  /* 0x3f80000000030421 */ /* 0x000fe20000010000 */
[----:B------:R-:W-:Y:S06]  /*0c80*/  @P0 BRA `(.L_x_7) ;  /* 0x0000000000280947 */ /* 0x000fec0003800000 */
[----:B------:R-:W-:-:S13]  /*0c90*/  FSETP.NEU.FTZ.AND P0, PT, |R0|, +INF , PT ;  /* 0x7f8000000000780b */ /* 0x000fda0003f1d200 */
[----:B------:R-:W-:-:S04]  /*0ca0*/  @P0 FFMA R4, R0, 1.84467440737095516160e+19, RZ ;  /* 0x5f80000000040823 */ /* 0x000fc800000000ff */
[----:B------:R-:W0:Y:S02]  /*0cb0*/  @P0 MUFU.RSQ R3, R4 ;  /* 0x0000000400030308 */ /* 0x000e240000001400 */
[----:B0-----:R-:W-:Y:S01]  /*0cc0*/  @P0 FMUL.FTZ R5, R4, R3 ;  /* 0x0000000304050220 */ /* 0x001fe20000410000 */
[----:B------:R-:W-:Y:S01]  /*0cd0*/  @P0 FMUL.FTZ R7, R3, 0.5 ;  /* 0x3f00000003070820 */ /* 0x000fe20000410000 */
[----:B------:R-:W-:Y:S02]  /*0ce0*/  @!P0 MOV R3, R0 ;  /* 0x0000000000038202 */ /* 0x000fe40000000f00 */
[----:B------:R-:W-:-:S04]  /*0cf0*/  @P0 FADD.FTZ R6, -R5, -RZ ;  /* 0x800000ff05060221 */ /* 0x000fc80000010100 */
[----:B------:R-:W-:-:S04]  /*0d00*/  @P0 FFMA R6, R5, R6, R4 ;  /* 0x0000000605060223 */ /* 0x000fc80000000004 */
[----:B------:R-:W-:-:S04]  /*0d10*/  @P0 FFMA R6, R6, R7, R5 ;  /* 0x0000000706060223 */ /* 0x000fc80000000005 */
[----:B------:R-:W-:-:S07]  /*0d20*/  @P0 FMUL.FTZ R3, R6, 2.3283064365386962891e-10 ;  /* 0x2f80000006030820 */ /* 0x000fce0000410000 */
.L_x_7:
[----:B------:R-:W-:Y:S01]  /*0d30*/  HFMA2 R5, -RZ, RZ, 0, 0 ;  /* 0x00000000ff057431 */ /* 0x000fe200000001ff */
[----:B------:R-:W-:-:S04]  /*0d40*/  MOV R4, R8 ;  /* 0x0000000800047202 */ /* 0x000fc80000000f00 */
[----:B------:R-:W-:Y:S05]  /*0d50*/  RET.REL.NODEC R4 `(_Z17randn_kernel_fp16P6__halfyyi) ;  /* 0xfffffff004a87950 */ /* 0x000fea0003c3ffff */
.L_x_8:
        /* <DEDUP_REMOVED lines=10> */
.L_x_30:


//--------------------- .text._Z15tensor_sub_fp16PK6__halfS1_PS_i --------------------------
	.section	.text._Z15tensor_sub_fp16PK6__halfS1_PS_i,"ax",@progbits
	.align	128
        .global         _Z15tensor_sub_fp16PK6__halfS1_PS_i
        .type           _Z15tensor_sub_fp16PK6__halfS1_PS_i,@function
        .size           _Z15tensor_sub_fp16PK6__halfS1_PS_i,(.L_x_34 - _Z15tensor_sub_fp16PK6__halfS1_PS_i)
        .other          _Z15tensor_sub_fp16PK6__halfS1_PS_i,@"STO_CUDA_ENTRY STV_DEFAULT"
_Z15tensor_sub_fp16PK6__halfS1_PS_i:
.text._Z15tensor_sub_fp16PK6__halfS1_PS_i:
        /* <DEDUP_REMOVED lines=9> */
[----:B------:R-:W1:Y:S07]  /*0090*/  LDCU.64 UR4, c[0x0][0x358] ;  /* 0x00006b00ff0477ac */ /* 0x000e6e0008000a00 */
[----:B------:R-:W2:Y:S08]  /*00a0*/  LDC.64 R4, c[0x0][0x388] ;  /* 0x0000e200ff047b82 */ /* 0x000eb00000000a00 */
[----:B------:R-:W3:Y:S01]  /*00b0*/  LDC.64 R6, c[0x0][0x390] ;  /* 0x0000e400ff067b82 */ /* 0x000ee20000000a00 */
[----:B0-----:R-:W-:-:S06]  /*00c0*/  IMAD.WIDE R2, R9, 0x2, R2 ;  /* 0x0000000209027825 */ /* 0x001fcc00078e0202 */
[----:B-1----:R-:W4:Y:S01]  /*00d0*/  LDG.E.U16.CONSTANT R2, desc[UR4][R2.64] ;  /* 0x0000000402027981 */ /* 0x002f22000c1e9500 */
[----:B--2---:R-:W-:-:S06]  /*00e0*/  IMAD.WIDE R4, R9, 0x2, R4 ;  /* 0x0000000209047825 */ /* 0x004fcc00078e0204 */
[----:B------:R-:W4:Y:S01]  /*00f0*/  LDG.E.U16.CONSTANT R5, desc[UR4][R4.64] ;  /* 0x0000000404057981 */ /* 0x000f22000c1e9500 */
[----:B---3--:R-:W-:-:S04]  /*0100*/  IMAD.WIDE R6, R9, 0x2, R6 ;  /* 0x0000000209067825 */ /* 0x008fc800078e0206 */
[----:B----4-:R-:W-:-:S05]  /*0110*/  HADD2 R5, R2.H0_H0, -R5.H0_H0 ;  /* 0xa000000502057230 */ /* 0x010fca0000000800 */
[----:B------:R-:W-:Y:S01]  /*0120*/  STG.E.U16 desc[UR4][R6.64], R5 ;  /* 0x0000000506007986 */ /* 0x000fe2000c101504 */
[----:B------:R-:W-:Y:S05]  /*0130*/  EXIT ;  /* 0x000000000000794d */ /* 0x000fea0003800000 */
.L_x_9:
        /* <DEDUP_REMOVED lines=12> */
.L_x_34:


//--------------------- .text._Z15scalar_div_fp16PK6__halfPS_S_i --------------------------
	.section	.text._Z15scalar_div_fp16PK6__halfPS_S_i,"ax",@progbits
	.align	128
        .global         _Z15scalar_div_fp16PK6__halfPS_S_i
        .type           _Z15scalar_div_fp16PK6__halfPS_S_i,@function
        .size           _Z15scalar_div_fp16PK6__halfPS_S_i,(.L_x_35 - _Z15scalar_div_fp16PK6__halfPS_S_i)
        .other          _Z15scalar_div_fp16PK6__halfPS_S_i,@"STO_CUDA_ENTRY STV_DEFAULT"
_Z15scalar_div_fp16PK6__halfPS_S_i:
.text._Z15scalar_div_fp16PK6__halfPS_S_i:
        /* <DEDUP_REMOVED lines=10> */
[----:B------:R-:W2:Y:S08]  /*00a0*/  LDC.U16 R9, c[0x0][0x390] ;  /* 0x0000e400ff097b82 */ /* 0x000eb00000000400 */
[----:B------:R-:W3:Y:S01]  /*00b0*/  LDC.64 R4, c[0x0][0x388] ;  /* 0x0000e200ff047b82 */ /* 0x000ee20000000a00 */
[----:B0-----:R-:W-:-:S06]  /*00c0*/  IMAD.WIDE R2, R7, 0x2, R2 ;  /* 0x0000000207027825 */ /* 0x001fcc00078e0202 */
[----:B-1----:R-:W4:Y:S01]  /*00d0*/  LDG.E.U16.CONSTANT R2, desc[UR4][R2.64] ;  /* 0x0000000402027981 */ /* 0x002f22000c1e9500 */
[----:B--2---:R-:W-:-:S04]  /*00e0*/  HADD2.F32 R9, -RZ, R9.H0_H0 ;  /* 0x20000009ff097230 */ /* 0x004fc80000004100 */
[----:B------:R-:W0:Y:S01]  /*00f0*/  MUFU.RCP R11, R9 ;  /* 0x00000009000b7308 */ /* 0x000e220000001000 */
[----:B----4-:R-:W-:-:S05]  /*0100*/  HADD2.F32 R0, -RZ, R2.H0_H0 ;  /* 0x20000002ff007230 */ /* 0x010fca0000004100 */
[----:B0-----:R-:W-:-:S05]  /*0110*/  FMUL R6, R0, R11 ;  /* 0x0000000b00067220 */ /* 0x001fca0000400000 */
[----:B------:R-:W-:-:S05]  /*0120*/  F2FP.F16.F32.PACK_AB R3, RZ, R6 ;  /* 0x00000006ff03723e */ /* 0x000fca00000000ff */
[C---:B------:R-:W-:Y:S02]  /*0130*/  HSETP2.GEU.AND P1, PT, |R3|.reuse.H0_H0, 8.523464202880859375e-06, 8.523464202880859375e-06, PT ;  /* 0x008f008f03007434 */ /* 0x040fe40003f2ea00 */
[----:B------:R-:W-:-:S05]  /*0140*/  HSETP2.GT.AND P0, PT, |R3|.H0_H0, RZ.H0_H0, PT ;  /* 0x200000ff03007234 */ /* 0x000fca0003f04a00 */
[----:B------:R-:W-:-:S13]  /*0150*/  PLOP3.LUT P0, PT, P1, P0, PT, 0xf2, 0x2f ;  /* 0x00000000002f781c */ /* 0x000fda0000f01e72 */
[----:B------:R-:W-:-:S04]  /*0160*/  @!P0 FFMA R0, -R9, R6, R0 ;  /* 0x0000000609008223 */ /* 0x000fc80000000100 */
[----:B------:R-:W-:Y:S01]  /*0170*/  @!P0 FFMA R6, R11, R0, R6 ;  /* 0x000000000b068223 */ /* 0x000fe20000000006 */
[----:B------:R-:W-:Y:S01]  /*0180*/  PRMT R0, R3, 0x7610, R0 ;  /* 0x0000761003007816 */ /* 0x000fe20000000000 */
[----:B---3--:R-:W-:-:S03]  /*0190*/  IMAD.WIDE R2, R7, 0x2, R4 ;  /* 0x0000000207027825 */ /* 0x008fc600078e0204 */
[----:B------:R-:W-:-:S05]  /*01a0*/  @!P0 F2FP.F16.F32.PACK_AB R0, RZ, R6 ;  /* 0x00000006ff00823e */ /* 0x000fca00000000ff */
[----:B------:R-:W-:Y:S01]  /*01b0*/  STG.E.U16 desc[UR4][R2.64], R0 ;  /* 0x0000000002007986 */ /* 0x000fe2000c101504 */
[----:B------:R-:W-:Y:S05]  /*01c0*/  EXIT ;  /* 0x000000000000794d */ /* 0x000fea0003800000 */
.L_x_10:
        /* <DEDUP_REMOVED lines=11> */
.L_x_35:


//--------------------- .text._Z23scalar_div_inplace_fp16P6__halfS_i --------------------------
	.section	.text._Z23scalar_div_inplace_fp16P6__halfS_i,"ax",@progbits
	.align	128
        .global         _Z23scalar_div_inplace_fp16P6__halfS_i
        .type           _Z23scalar_div_inplace_fp16P6__halfS_i,@function
        .size           _Z23scalar_div_inplace_fp16P6__halfS_i,(.L_x_36 - _Z23scalar_div_inplace_fp16P6__halfS_i)
        .other          _Z23scalar_div_inplace_fp16P6__halfS_i,@"STO_CUDA_ENTRY STV_DEFAULT"
_Z23scalar_div_inplace_fp16P6__halfS_i:
.text._Z23scalar_div_inplace_fp16P6__halfS_i:
        /* <DEDUP_REMOVED lines=10> */
[----:B0-----:R-:W-:-:S06]  /*00a0*/  IMAD.WIDE R2, R5, 0x2, R2 ;  /* 0x0000000205027825 */ /* 0x001fcc00078e0202 */
[----:B------:R-:W0:Y:S01]  /*00b0*/  LDC.U16 R5, c[0x0][0x388] ;  /* 0x0000e200ff057b82 */ /* 0x000e220000000400 */
[----:B-1----:R-:W2:Y:S01]  /*00c0*/  LDG.E.U16 R0, desc[UR4][R2.64] ;  /* 0x0000000402007981 */ /* 0x002ea2000c1e1500 */
[----:B0-----:R-:W-:-:S04]  /*00d0*/  HADD2.F32 R5, -RZ, R5.H0_H0 ;  /* 0x20000005ff057230 */ /* 0x001fc80000004100 */
[----:B------:R-:W0:Y:S01]  /*00e0*/  MUFU.RCP R7, R5 ;  /* 0x0000000500077308 */ /* 0x000e220000001000 */
[----:B--2---:R-:W-:-:S05]  /*00f0*/  HADD2.F32 R0, -RZ, R0.H0_H0 ;  /* 0x20000000ff007230 */ /* 0x004fca0000004100 */
[----:B0-----:R-:W-:-:S05]  /*0100*/  FMUL R4, R0, R7 ;  /* 0x0000000700047220 */ /* 0x001fca0000400000 */
[----:B------:R-:W-:-:S05]  /*0110*/  F2FP.F16.F32.PACK_AB R6, RZ, R4 ;  /* 0x00000004ff06723e */ /* 0x000fca00000000ff */
[C---:B------:R-:W-:Y:S02]  /*0120*/  HSETP2.GEU.AND P1, PT, |R6|.reuse.H0_H0, 8.523464202880859375e-06, 8.523464202880859375e-06, PT ;  /* 0x008f008f06007434 */ /* 0x040fe40003f2ea00 */
[----:B------:R-:W-:-:S05]  /*0130*/  HSETP2.GT.AND P0, PT, |R6|.H0_H0, RZ.H0_H0, PT ;  /* 0x200000ff06007234 */ /* 0x000fca0003f04a00 */
[----:B------:R-:W-:-:S13]  /*0140*/  PLOP3.LUT P0, PT, P1, P0, PT, 0xf2, 0x2f ;  /* 0x00000000002f781c */ /* 0x000fda0000f01e72 */
[----:B------:R-:W-:-:S04]  /*0150*/  @!P0 FFMA R0, -R5, R4, R0 ;  /* 0x0000000405008223 */ /* 0x000fc80000000100 */
[----:B------:R-:W-:-:S05]  /*0160*/  @!P0 FFMA R0, R7, R0, R4 ;  /* 0x0000000007008223 */ /* 0x000fca0000000004 */
[----:B------:R-:W-:-:S05]  /*0170*/  @!P0 F2FP.F16.F32.PACK_AB R6, RZ, R0 ;  /* 0x00000000ff06823e */ /* 0x000fca00000000ff */
[----:B------:R-:W-:Y:S01]  /*0180*/  STG.E.U16 desc[UR4][R2.64], R6 ;  /* 0x0000000602007986 */ /* 0x000fe2000c101504 */
[----:B------:R-:W-:Y:S05]  /*0190*/  EXIT ;  /* 0x000000000000794d */ /* 0x000fea0003800000 */
.L_x_11:
        /* <DEDUP_REMOVED lines=14> */
.L_x_36:


//--------------------- .text._Z23scalar_mul_inplace_fp16P6__halfS_i --------------------------
	.section	.text._Z23scalar_mul_inplace_fp16P6__halfS_i,"ax",@progbits
	.align	128
        .global         _Z23scalar_mul_inplace_fp16P6__halfS_i
        .type           _Z23scalar_mul_inplace_fp16P6__halfS_i,@function
        .size           _Z23scalar_mul_inplace_fp16P6__halfS_i,(.L_x_37 - _Z23scalar_mul_inplace_fp16P6__halfS_i)
        .other          _Z23scalar_mul_inplace_fp16P6__halfS_i,@"STO_CUDA_ENTRY STV_DEFAULT"
_Z23scalar_mul_inplace_fp16P6__halfS_i:
.text._Z23scalar_mul_inplace_fp16P6__halfS_i:
        /* <DEDUP_REMOVED lines=10> */
[----:B------:R-:W2:Y:S01]  /*00a0*/  LDCU.U16 UR6, c[0x0][0x388] ;  /* 0x00007100ff0677ac */ /* 0x000ea20008000400 */
[----:B0-----:R-:W-:-:S05]  /*00b0*/  IMAD.WIDE R2, R5, 0x2, R2 ;  /* 0x0000000205027825 */ /* 0x001fca00078e0202 */
[----:B-1----:R-:W2:Y:S02]  /*00c0*/  LDG.E.U16 R0, desc[UR4][R2.64] ;  /* 0x0000000402007981 */ /* 0x002ea4000c1e1500 */
[----:B--2---:R-:W-:-:S05]  /*00d0*/  HMUL2 R0, R0.H0_H0, UR6.H0_H0 ;  /* 0x2000000600007c32 */ /* 0x004fca0008000800 */
[----:B------:R-:W-:Y:S01]  /*00e0*/  STG.E.U16 desc[UR4][R2.64], R0 ;  /* 0x0000000002007986 */ /* 0x000fe2000c101504 */
[----:B------:R-:W-:Y:S05]  /*00f0*/  EXIT ;  /* 0x000000000000794d */ /* 0x000fea0003800000 */
.L_x_12:
        /* <DEDUP_REMOVED lines=16> */
.L_x_37:


//--------------------- .text._Z14apply_cfg_fp16PK6__halfS1_PS_S_i --------------------------
	.section	.text._Z14apply_cfg_fp16PK6__halfS1_PS_S_i,"ax",@progbits
	.align	128
        .global         _Z14apply_cfg_fp16PK6__halfS1_PS_S_i
        .type           _Z14apply_cfg_fp16PK6__halfS1_PS_S_i,@function
        .size           _Z14apply_cfg_fp16PK6__halfS1_PS_S_i,(.L_x_38 - _Z14apply_cfg_fp16PK6__halfS1_PS_S_i)
        .other          _Z14apply_cfg_fp16PK6__halfS1_PS_S_i,@"STO_CUDA_ENTRY STV_DEFAULT"
_Z14apply_cfg_fp16PK6__halfS1_PS_S_i:
.text._Z14apply_cfg_fp16PK6__halfS1_PS_S_i:
        /* <DEDUP_REMOVED lines=10> */
[----:B------:R-:W2:Y:S06]  /*00a0*/  LDCU.U16 UR6, c[0x0][0x398] ;  /* 0x00007300ff0677ac */ /* 0x000eac0008000400 */
[----:B------:R-:W3:Y:S08]  /*00b0*/  LDC.64 R4, c[0x0][0x388] ;  /* 0x0000e200ff047b82 */ /* 0x000ef00000000a00 */
[----:B------:R-:W4:Y:S01]  /*00c0*/  LDC.64 R6, c[0x0][0x390] ;  /* 0x0000e400ff067b82 */ /* 0x000f220000000a00 */
[----:B0-----:R-:W-:-:S06]  /*00d0*/  IMAD.WIDE R2, R9, 0x2, R2 ;  /* 0x0000000209027825 */ /* 0x001fcc00078e0202 */
[----:B-1----:R-:W5:Y:S01]  /*00e0*/  LDG.E.U16.CONSTANT R3, desc[UR4][R2.64] ;  /* 0x0000000402037981 */ /* 0x002f62000c1e9500 */
[----:B---3--:R-:W-:-:S06]  /*00f0*/  IMAD.WIDE R4, R9, 0x2, R4 ;  /* 0x0000000209047825 */ /* 0x008fcc00078e0204 */
[----:B------:R-:W5:Y:S01]  /*0100*/  LDG.E.U16.CONSTANT R4, desc[UR4][R4.64] ;  /* 0x0000000404047981 */ /* 0x000f62000c1e9500 */
[----:B----4-:R-:W-:-:S04]  /*0110*/  IMAD.WIDE R6, R9, 0x2, R6 ;  /* 0x0000000209067825 */ /* 0x010fc800078e0206 */
[----:B-----5:R-:W-:-:S04]  /*0120*/  HADD2 R0, R4.H0_H0, -R3.H0_H0 ;  /* 0xa000000304007230 */ /* 0x020fc80000000800 */
[----:B--2---:R-:W-:-:S05]  /*0130*/  HFMA2 R0, R0.H0_H0, UR6.H0_H0, R3.H0_H0 ;  /* 0x2000000600007c31 */ /* 0x004fca0008040803 */
[----:B------:R-:W-:Y:S01]  /*0140*/  STG.E.U16 desc[UR4][R6.64], R0 ;  /* 0x0000000006007986 */ /* 0x000fe2000c101504 */
[----:B------:R-:W-:Y:S05]  /*0150*/  EXIT ;  /* 0x000000000000794d */ /* 0x000fea0003800000 */
.L_x_13:
        /* <DEDUP_REMOVED lines=10> */
.L_x_38:


//--------------------- .text._Z14add_noise_fp16PK6__halfS1_PS_S_S_i --------------------------
	.section	.text._Z14add_noise_fp16PK6__halfS1_PS_S_S_i,"ax",@progbits
	.align	128
        .global         _Z14add_noise_fp16PK6__halfS1_PS_S_S_i
        .type           _Z14add_noise_fp16PK6__halfS1_PS_S_S_i,@function
        .size           _Z14add_noise_fp16PK6__halfS1_PS_S_S_i,(.L_x_39 - _Z14add_noise_fp16PK6__halfS1_PS_S_S_i)
        .other          _Z14add_noise_fp16PK6__halfS1_PS_S_S_i,@"STO_CUDA_ENTRY STV_DEFAULT"
_Z14add_noise_fp16PK6__halfS1_PS_S_S_i:
.text._Z14add_noise_fp16PK6__halfS1_PS_S_S_i:
        /* <DEDUP_REMOVED lines=13> */
[----:B-1----:R0:W4:Y:S01]  /*00d0*/  LDG.E.U16.CONSTANT R4, desc[UR4][R4.64] ;  /* 0x0000000404047981 */ /* 0x002122000c1e9500 */
[----:B--2---:R-:W-:-:S06]  /*00e0*/  IMAD.WIDE R2, R9, 0x2, R2 ;  /* 0x0000000209027825 */ /* 0x004fcc00078e0202 */
[----:B------:R-:W2:Y:S01]  /*00f0*/  LDG.E.U16.CONSTANT R3, desc[UR4][R2.64] ;  /* 0x0000000402037981 */ /* 0x000ea2000c1e9500 */
[----:B0-----:R-:W4:Y:S01]  /*0100*/  LDC R5, c[0x0][0x398] ;  /* 0x0000e600ff057b82 */ /* 0x001f220000000800 */
[----:B---3--:R-:W-:-:S04]  /*0110*/  IMAD.WIDE R6, R9, 0x2, R6 ;  /* 0x0000000209067825 */ /* 0x008fc800078e0206 */
[----:B----4-:R-:W-:-:S04]  /*0120*/  HMUL2 R0, R4.H0_H0, R5.H1_H1 ;  /* 0x3000000504007232 */ /* 0x010fc80000000800 */
[----:B--2---:R-:W-:-:S05]  /*0130*/  HFMA2 R0, R3.H0_H0, R5.H0_H0, R0.H0_H0 ;  /* 0x2000000503007231 */ /* 0x004fca0000040800 */
[----:B------:R-:W-:Y:S01]  /*0140*/  STG.E.U16 desc[UR4][R6.64], R0 ;  /* 0x0000000006007986 */ /* 0x000fe2000c101504 */
[----:B------:R-:W-:Y:S05]  /*0150*/  EXIT ;  /* 0x000000000000794d */ /* 0x000fea0003800000 */
.L_x_14:
        /* <DEDUP_REMOVED lines=10> */
.L_x_39:


//--------------------- .text._Z25scheduler_step_fused_fp32PKfS0_Pfffffi --------------------------
	.section	.text._Z25scheduler_step_fused_fp32PKfS0_Pfffffi,"ax",@progbits
	.align	128
        .global         _Z25scheduler_step_fused_fp32PKfS0_Pfffffi
        .type           _Z25scheduler_step_fused_fp32PKfS0_Pfffffi,@function
        .size           _Z25scheduler_step_fused_fp32PKfS0_Pfffffi,(.L_x_31 - _Z25scheduler_step_fused_fp32PKfS0_Pfffffi)
        .other          _Z25scheduler_step_fused_fp32PKfS0_Pfffffi,@"STO_CUDA_ENTRY STV_DEFAULT"
_Z25scheduler_step_fused_fp32PKfS0_Pfffffi:
.text._Z25scheduler_step_fused_fp32PKfS0_Pfffffi:
        /* <DEDUP_REMOVED lines=13> */
[----:B-1----:R-:W4:Y:S01]  /*00d0*/  LDG.E.CONSTANT R4, desc[UR4][R4.64] ;  /* 0x0000000404047981 */ /* 0x002f22000c1e9900 */
[----:B--2---:R-:W-:-:S05]  /*00e0*/  IMAD.WIDE R6, R2, 0x4, R6 ;  /* 0x0000000402067825 */ /* 0x004fca00078e0206 */
[----:B------:R-:W4:Y:S01]  /*00f0*/  LDG.E.CONSTANT R3, desc[UR4][R6.64] ;  /* 0x0000000406037981 */ /* 0x000f22000c1e9900 */
[----:B---3--:R-:W0:Y:S01]  /*0100*/  MUFU.RCP R9, R10 ;  /* 0x0000000a00097308 */ /* 0x008e220000001000 */
[----:B------:R-:W-:Y:S01]  /*0110*/  BSSY.RECONVERGENT B0, `(.L_x_15) ;  /* 0x000000b000007945 */ /* 0x000fe20003800200 */
[----:B0-----:R-:W-:-:S04]  /*0120*/  FFMA R0, R9, -R10, 1 ;  /* 0x3f80000009007423 */ /* 0x001fc8000000080a */
[----:B------:R-:W-:Y:S01]  /*0130*/  FFMA R0, R9, R0, R9 ;  /* 0x0000000009007223 */ /* 0x000fe20000000009 */
[----:B----4-:R-:W-:-:S04]  /*0140*/  FFMA R3, -R3, R11, R4 ;  /* 0x0000000b03037223 */ /* 0x010fc80000000104 */
[----:B------:R-:W0:Y:S01]  /*0150*/  FCHK P0, R3, R10 ;  /* 0x0000000a03007302 */ /* 0x000e220000000000 */
[----:B------:R-:W-:-:S04]  /*0160*/  FFMA R9, R3, R0, RZ ;  /* 0x0000000003097223 */ /* 0x000fc800000000ff */
[----:B------:R-:W-:-:S04]  /*0170*/  FFMA R8, R9, -R10, R3 ;  /* 0x8000000a09087223 */ /* 0x000fc80000000003 */
[----:B------:R-:W-:Y:S01]  /*0180*/  FFMA R0, R0, R8, R9 ;  /* 0x0000000800007223 */ /* 0x000fe20000000009 */
[----:B0-----:R-:W-:Y:S06]  /*0190*/  @!P0 BRA `(.L_x_16) ;  /* 0x0000000000088947 */ /* 0x001fec0003800000 */
[----:B------:R-:W-:-:S07]  /*01a0*/  MOV R6, 0x1c0 ;  /* 0x000001c000067802 */ /* 0x000fce0000000f00 */
[----:B------:R-:W-:Y:S05]  /*01b0*/  CALL.REL.NOINC `($__internal_1_$__cuda_sm3x_div_rn_noftz_f32_slowpath) ;  /* 0x0000000000207944 */ /* 0x000fea0003c00000 */
.L_x_16:
[----:B------:R-:W-:Y:S05]  /*01c0*/  BSYNC.RECONVERGENT B0 ;  /* 0x0000000000007941 */ /* 0x000fea0003800200 */
.L_x_15:
[----:B------:R-:W0:Y:S01]  /*01d0*/  LDC.64 R6, c[0x0][0x390] ;  /* 0x0000e400ff067b82 */ /* 0x000e220000000a00 */
[----:B------:R-:W1:Y:S02]  /*01e0*/  LDCU.64 UR6, c[0x0][0x3a0] ;  /* 0x00007400ff0677ac */ /* 0x000e640008000a00 */
[----:B-1----:R-:W-:-:S04]  /*01f0*/  FMUL R5, R0, UR7 ;  /* 0x0000000700057c20 */ /* 0x002fc80008400000 */
[----:B------:R-:W-:Y:S01]  /*0200*/  FFMA R5, R4, UR6, R5 ;  /* 0x0000000604057c23 */ /* 0x000fe20008000005 */
[----:B0-----:R-:W-:-:S05]  /*0210*/  IMAD.WIDE R2, R2, 0x4, R6 ;  /* 0x0000000402027825 */ /* 0x001fca00078e0206 */
[----:B------:R-:W-:Y:S01]  /*0220*/  STG.E desc[UR4][R2.64], R5 ;  /* 0x0000000502007986 */ /* 0x000fe2000c101904 */
[----:B------:R-:W-:Y:S05]  /*0230*/  EXIT ;  /* 0x000000000000794d */ /* 0x000fea0003800000 */
        .weak           $__internal_1_$__cuda_sm3x_div_rn_noftz_f32_slowpath
        .type           $__internal_1_$__cuda_sm3x_div_rn_noftz_f32_slowpath,@function
        .size           $__internal_1_$__cuda_sm3x_div_rn_noftz_f32_slowpath,(.L_x_31 - $__internal_1_$__cuda_sm3x_div_rn_noftz_f32_slowpath)
$__internal_1_$__cuda_sm3x_div_rn_noftz_f32_slowpath:
[----:B------:R-:W0:Y:S01]  /*0240*/  LDC R0, c[0x0][0x398] ;  /* 0x0000e600ff007b82 */ /* 0x000e220000000800 */
[--C-:B------:R-:W-:Y:S01]  /*0250*/  SHF.R.U32.HI R5, RZ, 0x17, R3.reuse ;  /* 0x00000017ff057819 */ /* 0x100fe20000011603 */
[----:B------:R-:W1:Y:S01]  /*0260*/  LDCU UR6, c[0x0][0x398] ;  /* 0x00007300ff0677ac */ /* 0x000e620008000800 */
[----:B------:R-:W-:Y:S01]  /*0270*/  BSSY.RECONVERGENT B1, `(.L_x_17) ;  /* 0x0000064000017945 */ /* 0x000fe20003800200 */
[----:B------:R-:W-:Y:S01]  /*0280*/  IMAD.MOV.U32 R8, RZ, RZ, R3 ;  /* 0x000000ffff087224 */ /* 0x000fe200078e0003 */
[----:B------:R-:W-:-:S05]  /*0290*/  LOP3.LUT R5, R5, 0xff, RZ, 0xc0, !PT ;  /* 0x000000ff05057812 */ /* 0x000fca00078ec0ff */
[----:B------:R-:W-:Y:S02]  /*02a0*/  VIADD R11, R5, 0xffffffff ;  /* 0xffffffff050b7836 */ /* 0x000fe40000000000 */
[----:B-1----:R-:W-:Y:S01]  /*02b0*/  IMAD.U32 R9, RZ, RZ, UR6 ;  /* 0x00000006ff097e24 */ /* 0x002fe2000f8e00ff */
[----:B0-----:R-:W-:-:S04]  /*02c0*/  SHF.R.U32.HI R7, RZ, 0x17, R0 ;  /* 0x00000017ff077819 */ /* 0x001fc80000011600 */
[----:B------:R-:W-:-:S05]  /*02d0*/  LOP3.LUT R7, R7, 0xff, RZ, 0xc0, !PT ;  /* 0x000000ff07077812 */ /* 0x000fca00078ec0ff */
[----:B------:R-:W-:-:S05]  /*02e0*/  VIADD R12, R7, 0xffffffff ;  /* 0xffffffff070c7836 */ /* 0x000fca0000000000 */
[----:B------:R-:W-:-:S04]  /*02f0*/  ISETP.GT.U32.AND P0, PT, R12, 0xfd, PT ;  /* 0x000000fd0c00780c */ /* 0x000fc80003f04070 */
[----:B------:R-:W-:-:S13]  /*0300*/  ISETP.GT.U32.OR P0, PT, R11, 0xfd, P0 ;  /* 0x000000fd0b00780c */ /* 0x000fda0000704470 */
[----:B------:R-:W-:Y:S01]  /*0310*/  @!P0 IMAD.MOV.U32 R10, RZ, RZ, RZ ;  /* 0x000000ffff0a8224 */ /* 0x000fe200078e00ff */
[----:B------:R-:W-:Y:S06]  /*0320*/  @!P0 BRA `(.L_x_18) ;  /* 0x00000000005c8947 */ /* 0x000fec0003800000 */
[----:B------:R-:W-:Y:S02]  /*0330*/  FSETP.GTU.FTZ.AND P1, PT, |R0|, +INF , PT ;  /* 0x7f8000000000780b */ /* 0x000fe40003f3c200 */
[----:B------:R-:W-:-:S04]  /*0340*/  FSETP.GTU.FTZ.AND P0, PT, |R3|, +INF , PT ;  /* 0x7f8000000300780b */ /* 0x000fc80003f1c200 */
[----:B------:R-:W-:-:S13]  /*0350*/  PLOP3.LUT P0, PT, P0, P1, PT, 0xf8, 0x8f ;  /* 0x00000000008f781c */ /* 0x000fda0000703f70 */
[----:B------:R-:W-:Y:S05]  /*0360*/  @P0 BRA `(.L_x_19) ;  /* 0x00000004004c0947 */ /* 0x000fea0003800000 */
[----:B------:R-:W-:-:S13]  /*0370*/  LOP3.LUT P0, RZ, R9, 0x7fffffff, R8, 0xc8, !PT ;  /* 0x7fffffff09ff7812 */ /* 0x000fda000780c808 */
[----:B------:R-:W-:Y:S05]  /*0380*/  @!P0 BRA `(.L_x_20) ;  /* 0x00000004003c8947 */ /* 0x000fea0003800000 */
[C---:B------:R-:W-:Y:S02]  /*0390*/  FSETP.NEU.FTZ.AND P2, PT, |R3|.reuse, +INF , PT ;  /* 0x7f8000000300780b */ /* 0x040fe40003f5d200 */
[----:B------:R-:W-:Y:S02]  /*03a0*/  FSETP.NEU.FTZ.AND P1, PT, |R0|, +INF , PT ;  /* 0x7f8000000000780b */ /* 0x000fe40003f3d200 */
[----:B------:R-:W-:-:S11]  /*03b0*/  FSETP.NEU.FTZ.AND P0, PT, |R3|, +INF , PT ;  /* 0x7f8000000300780b */ /* 0x000fd60003f1d200 */
[----:B------:R-:W-:Y:S05]  /*03c0*/  @!P1 BRA !P2, `(.L_x_20) ;  /* 0x00000004002c9947 */ /* 0x000fea0005000000 */
[----:B------:R-:W-:-:S04]  /*03d0*/  LOP3.LUT P2, RZ, R8, 0x7fffffff, RZ, 0xc0, !PT ;  /* 0x7fffffff08ff7812 */ /* 0x000fc8000784c0ff */
[----:B------:R-:W-:-:S13]  /*03e0*/  PLOP3.LUT P1, PT, P1, P2, PT, 0x2f, 0xf2 ;  /* 0x0000000000f2781c */ /* 0x000fda0000f24577 */
[----:B------:R-:W-:Y:S05]  /*03f0*/  @P1 BRA `(.L_x_21) ;  /* 0x0000000400181947 */ /* 0x000fea0003800000 */
[----:B------:R-:W-:-:S04]  /*0400*/  LOP3.LUT P1, RZ, R9, 0x7fffffff, RZ, 0xc0, !PT ;  /* 0x7fffffff09ff7812 */ /* 0x000fc8000782c0ff */
[----:B------:R-:W-:-:S13]  /*0410*/  PLOP3.LUT P0, PT, P0, P1, PT, 0x2f, 0xf2 ;  /* 0x0000000000f2781c */ /* 0x000fda0000702577 */
[----:B------:R-:W-:Y:S05]  /*0420*/  @P0 BRA `(.L_x_22) ;  /* 0x0000000400000947 */ /* 0x000fea0003800000 */
[----:B------:R-:W-:Y:S02]  /*0430*/  ISETP.GE.AND P0, PT, R11, RZ, PT ;  /* 0x000000ff0b00720c */ /* 0x000fe40003f06270 */
[----:B------:R-:W-:-:S11]  /*0440*/  ISETP.GE.AND P1, PT, R12, RZ, PT ;  /* 0x000000ff0c00720c */ /* 0x000fd60003f26270 */
[----:B------:R-:W-:Y:S02]  /*0450*/  @P0 IMAD.MOV.U32 R10, RZ, RZ, RZ ;  /* 0x000000ffff0a0224 */ /* 0x000fe400078e00ff */
[----:B------:R-:W-:Y:S01]  /*0460*/  @!P0 FFMA R8, R3, 1.84467440737095516160e+19, RZ ;  /* 0x5f80000003088823 */ /* 0x000fe200000000ff */
[----:B------:R-:W-:Y:S02]  /*0470*/  @!P0 IMAD.MOV.U32 R10, RZ, RZ, -0x40 ;  /* 0xffffffc0ff0a8424 */ /* 0x000fe400078e00ff */
[----:B------:R-:W-:Y:S02]  /*0480*/  @!P1 FFMA R9, R0, 1.84467440737095516160e+19, RZ ;  /* 0x5f80000000099823 */ /* 0x000fe400000000ff */
[----:B------:R-:W-:-:S07]  /*0490*/  @!P1 VIADD R10, R10, 0x40 ;  /* 0x000000400a0a9836 */ /* 0x000fce0000000000 */
.L_x_18:
[----:B------:R-:W-:Y:S01]  /*04a0*/  LEA R0, R7, 0xc0800000, 0x17 ;  /* 0xc080000007007811 */ /* 0x000fe200078eb8ff */
[----:B------:R-:W-:Y:S01]  /*04b0*/  VIADD R5, R5, 0xffffff81 ;  /* 0xffffff8105057836 */ /* 0x000fe20000000000 */
[----:B------:R-:W-:Y:S03]  /*04c0*/  BSSY.RECONVERGENT B2, `(.L_x_23) ;  /* 0x0000035000027945 */ /* 0x000fe60003800200 */
[----:B------:R-:W-:Y:S02]  /*04d0*/  IMAD.IADD R9, R9, 0x1, -R0 ;  /* 0x0000000109097824 */ /* 0x000fe400078e0a00 */
[C---:B------:R-:W-:Y:S01]  /*04e0*/  IMAD R0, R5.reuse, -0x800000, R8 ;  /* 0xff80000005007824 */ /* 0x040fe200078e0208 */
[----:B------:R-:W-:Y:S01]  /*04f0*/  IADD3 R5, PT, PT, R5, 0x7f, -R7 ;  /* 0x0000007f05057810 */ /* 0x000fe20007ffe807 */
[----:B------:R-:W0:Y:S01]  /*0500*/  MUFU.RCP R3, R9 ;  /* 0x0000000900037308 */ /* 0x000e220000001000 */
[----:B------:R-:W-:-:S03]  /*0510*/  FADD.FTZ R11, -R9, -RZ ;  /* 0x800000ff090b7221 */ /* 0x000fc60000010100 */
[----:B------:R-:W-:Y:S02]  /*0520*/  IMAD.IADD R5, R5, 0x1, R10 ;  /* 0x0000000105057824 */ /* 0x000fe400078e020a */
[----:B0-----:R-:W-:-:S04]  /*0530*/  FFMA R12, R3, R11, 1 ;  /* 0x3f800000030c7423 */ /* 0x001fc8000000000b */
[----:B------:R-:W-:-:S04]  /*0540*/  FFMA R12, R3, R12, R3 ;  /* 0x0000000c030c7223 */ /* 0x000fc80000000003 */
[----:B------:R-:W-:-:S04]  /*0550*/  FFMA R3, R0, R12, RZ ;  /* 0x0000000c00037223 */ /* 0x000fc800000000ff */
[----:B------:R-:W-:-:S04]  /*0560*/  FFMA R8, R11, R3, R0 ;  /* 0x000000030b087223 */ /* 0x000fc80000000000 */
[----:B------:R-:W-:-:S04]  /*0570*/  FFMA R13, R12, R8, R3 ;  /* 0x000000080c0d7223 */ /* 0x000fc80000000003 */
[----:B------:R-:W-:-:S04]  /*0580*/  FFMA R8, R11, R13, R0 ;  /* 0x0000000d0b087223 */ /* 0x000fc80000000000 */
[----:B------:R-:W-:-:S05]  /*0590*/  FFMA R0, R12, R8, R13 ;  /* 0x000000080c007223 */ /* 0x000fca000000000d */
[----:B------:R-:W-:-:S04]  /*05a0*/  SHF.R.U32.HI R3, RZ, 0x17, R0 ;  /* 0x00000017ff037819 */ /* 0x000fc80000011600 */
[----:B------:R-:W-:-:S05]  /*05b0*/  LOP3.LUT R3, R3, 0xff, RZ, 0xc0, !PT ;  /* 0x000000ff03037812 */ /* 0x000fca00078ec0ff */
[----:B------:R-:W-:-:S04]  /*05c0*/  IMAD.IADD R7, R3, 0x1, R5 ;  /* 0x0000000103077824 */ /* 0x000fc800078e0205 */
[----:B------:R-:W-:-:S05]  /*05d0*/  VIADD R3, R7, 0xffffffff ;  /* 0xffffffff07037836 */ /* 0x000fca0000000000 */
[----:B------:R-:W-:-:S13]  /*05e0*/  ISETP.GE.U32.AND P0, PT, R3, 0xfe, PT ;  /* 0x000000fe0300780c */ /* 0x000fda0003f06070 */
[----:B------:R-:W-:Y:S05]  /*05f0*/  @!P0 BRA `(.L_x_24) ;  /* 0x0000000000808947 */ /* 0x000fea0003800000 */
[----:B------:R-:W-:-:S13]  /*0600*/  ISETP.GT.AND P0, PT, R7, 0xfe, PT ;  /* 0x000000fe0700780c */ /* 0x000fda0003f04270 */
[----:B------:R-:W-:Y:S05]  /*0610*/  @P0 BRA `(.L_x_25) ;  /* 0x00000000006c0947 */ /* 0x000fea0003800000 */
[----:B------:R-:W-:-:S13]  /*0620*/  ISETP.GE.AND P0, PT, R7, 0x1, PT ;  /* 0x000000010700780c */ /* 0x000fda0003f06270 */
[----:B------:R-:W-:Y:S05]  /*0630*/  @P0 BRA `(.L_x_26) ;  /* 0x0000000000740947 */ /* 0x000fea0003800000 */
[----:B------:R-:W-:Y:S02]  /*0640*/  ISETP.GE.AND P0, PT, R7, -0x18, PT ;  /* 0xffffffe80700780c */ /* 0x000fe40003f06270 */
[----:B------:R-:W-:-:S11]  /*0650*/  LOP3.LUT R0, R0, 0x80000000, RZ, 0xc0, !PT ;  /* 0x8000000000007812 */ /* 0x000fd600078ec0ff */
[----:B------:R-:W-:Y:S05]  /*0660*/  @!P0 BRA `(.L_x_26) ;  /* 0x0000000000688947 */ /* 0x000fea0003800000 */
[CC--:B------:R-:W-:Y:S01]  /*0670*/  FFMA.RZ R3, R12.reuse, R8.reuse, R13 ;  /* 0x000000080c037223 */ /* 0x0c0fe2000000c00d */
[C---:B------:R-:W-:Y:S01]  /*0680*/  VIADD R10, R7.reuse, 0x20 ;  /* 0x00000020070a7836 */ /* 0x040fe20000000000 */
[C---:B------:R-:W-:Y:S02]  /*0690*/  ISETP.NE.AND P2, PT, R7.reuse, RZ, PT ;  /* 0x000000ff0700720c */ /* 0x040fe40003f45270 */
[----:B------:R-:W-:Y:S01]  /*06a0*/  ISETP.NE.AND P1, PT, R7, RZ, PT ;  /* 0x000000ff0700720c */ /* 0x000fe20003f25270 */
[----:B------:R-:W-:Y:S01]  /*06b0*/  IMAD.MOV R7, RZ, RZ, -R7 ;  /* 0x000000ffff077224 */ /* 0x000fe200078e0a07 */
[----:B------:R-:W-:Y:S01]  /*06c0*/  LOP3.LUT R5, R3, 0x7fffff, RZ, 0xc0, !PT ;  /* 0x007fffff03057812 */ /* 0x000fe200078ec0ff */
[CCC-:B------:R-:W-:Y:S01]  /*06d0*/  FFMA.RP R3, R12.reuse, R8.reuse, R13.reuse ;  /* 0x000000080c037223 */ /* 0x1c0fe2000000800d */
[----:B------:R-:W-:Y:S02]  /*06e0*/  FFMA.RM R8, R12, R8, R13 ;  /* 0x000000080c087223 */ /* 0x000fe4000000400d */
[----:B------:R-:W-:-:S03]  /*06f0*/  LOP3.LUT R5, R5, 0x800000, RZ, 0xfc, !PT ;  /* 0x0080000005057812 */ /* 0x000fc600078efcff */
[----:B------:R-:W-:Y:S02]  /*0700*/  FSETP.NEU.FTZ.AND P0, PT, R3, R8, PT ;  /* 0x000000080300720b */ /* 0x000fe40003f1d000 */
[----:B------:R-:W-:Y:S02]  /*0710*/  SHF.L.U32 R10, R5, R10, RZ ;  /* 0x0000000a050a7219 */ /* 0x000fe400000006ff */
[----:B------:R-:W-:Y:S02]  /*0720*/  SEL R8, R7, RZ, P2 ;  /* 0x000000ff07087207 */ /* 0x000fe40001000000 */
[----:B------:R-:W-:Y:S02]  /*0730*/  ISETP.NE.AND P1, PT, R10, RZ, P1 ;  /* 0x000000ff0a00720c */ /* 0x000fe40000f25270 */
[----:B------:R-:W-:Y:S02]  /*0740*/  SHF.R.U32.HI R8, RZ, R8, R5 ;  /* 0x00000008ff087219 */ /* 0x000fe40000011605 */
[----:B------:R-:W-:-:S02]  /*0750*/  PLOP3.LUT P0, PT, P0, P1, PT, 0xf8, 0x8f ;  /* 0x00000000008f781c */ /* 0x000fc40000703f70 */
[----:B------:R-:W-:Y:S02]  /*0760*/  SHF.R.U32.HI R10, RZ, 0x1, R8 ;  /* 0x00000001ff0a7819 */ /* 0x000fe40000011608 */
[----:B------:R-:W-:-:S04]  /*0770*/  SEL R3, RZ, 0x1, !P0 ;  /* 0x00000001ff037807 */ /* 0x000fc80004000000 */
[----:B------:R-:W-:-:S04]  /*0780*/  LOP3.LUT R3, R3, 0x1, R10, 0xf8, !PT ;  /* 0x0000000103037812 */ /* 0x000fc800078ef80a */
[----:B------:R-:W-:-:S05]  /*0790*/  LOP3.LUT R3, R3, R8, RZ, 0xc0, !PT ;  /* 0x0000000803037212 */ /* 0x000fca00078ec0ff */
[----:B------:R-:W-:-:S05]  /*07a0*/  IMAD.IADD R3, R10, 0x1, R3 ;  /* 0x000000010a037824 */ /* 0x000fca00078e0203 */
[----:B------:R-:W-:Y:S01]  /*07b0*/  LOP3.LUT R0, R3, R0, RZ, 0xfc, !PT ;  /* 0x0000000003007212 */ /* 0x000fe200078efcff */
[----:B------:R-:W-:Y:S06]  /*07c0*/  BRA `(.L_x_26) ;  /* 0x0000000000107947 */ /* 0x000fec0003800000 */
.L_x_25:
[----:B------:R-:W-:-:S04]  /*07d0*/  LOP3.LUT R0, R0, 0x80000000, RZ, 0xc0, !PT ;  /* 0x8000000000007812 */ /* 0x000fc800078ec0ff */
[----:B------:R-:W-:Y:S01]  /*07e0*/  LOP3.LUT R0, R0, 0x7f800000, RZ, 0xfc, !PT ;  /* 0x7f80000000007812 */ /* 0x000fe200078efcff */
[----:B------:R-:W-:Y:S06]  /*07f0*/  BRA `(.L_x_26) ;  /* 0x0000000000047947 */ /* 0x000fec0003800000 */
.L_x_24:
[----:B------:R-:W-:-:S07]  /*0800*/  IMAD R0, R5, 0x800000, R0 ;  /* 0x0080000005007824 */ /* 0x000fce00078e0200 */
.L_x_26:
[----:B------:R-:W-:Y:S05]  /*0810*/  BSYNC.RECONVERGENT B2 ;  /* 0x0000000000027941 */ /* 0x000fea0003800200 */
.L_x_23:
[----:B------:R-:W-:Y:S05]  /*0820*/  BRA `(.L_x_27) ;  /* 0x0000000000207947 */ /* 0x000fea0003800000 */
.L_x_22:
[----:B------:R-:W-:-:S04]  /*0830*/  LOP3.LUT R0, R9, 0x80000000, R8, 0x48, !PT ;  /* 0x8000000009007812 */ /* 0x000fc800078e4808 */
[----:B------:R-:W-:Y:S01]  /*0840*/  LOP3.LUT R0, R0, 0x7f800000, RZ, 0xfc, !PT ;  /* 0x7f80000000007812 */ /* 0x000fe200078efcff */
[----:B------:R-:W-:Y:S06]  /*0850*/  BRA `(.L_x_27) ;  /* 0x0000000000147947 */ /* 0x000fec0003800000 */
.L_x_21:
[----:B------:R-:W-:Y:S01]  /*0860*/  LOP3.LUT R0, R9, 0x80000000, R8, 0x48, !PT ;  /* 0x8000000009007812 */ /* 0x000fe200078e4808 */
[----:B------:R-:W-:Y:S06]  /*0870*/  BRA `(.L_x_27) ;  /* 0x00000000000c7947 */ /* 0x000fec0003800000 */
.L_x_20:
[----:B------:R-:W0:Y:S01]  /*0880*/  MUFU.RSQ R0, -QNAN ;  /* 0xffc0000000007908 */ /* 0x000e220000001400 */
[----:B------:R-:W-:Y:S05]  /*0890*/  BRA `(.L_x_27) ;  /* 0x0000000000047947 */ /* 0x000fea0003800000 */
.L_x_19:
[----:B------:R-:W-:-:S07]  /*08a0*/  FADD.FTZ R0, R3, R0 ;  /* 0x0000000003007221 */ /* 0x000fce0000010000 */
.L_x_27:
[----:B------:R-:W-:Y:S05]  /*08b0*/  BSYNC.RECONVERGENT B1 ;  /* 0x0000000000017941 */ /* 0x000fea0003800200 */
.L_x_17:
[----:B------:R-:W-:-:S04]  /*08c0*/  IMAD.MOV.U32 R7, RZ, RZ, 0x0 ;  /* 0x00000000ff077424 */ /* 0x000fc800078e00ff */
[----:B0-----:R-:W-:Y:S05]  /*08d0*/  RET.REL.NODEC R6 `(_Z25scheduler_step_fused_fp32PKfS0_Pfffffi) ;  /* 0xfffffff406c87950 */ /* 0x001fea0003c3ffff */
.L_x_28:
        /* <DEDUP_REMOVED lines=10> */
.L_x_31:


//--------------------- .text._Z25scheduler_step_fused_fp16PK6__halfS1_PS_S_S_S_S_i --------------------------
	.section	.text._Z25scheduler_step_fused_fp16PK6__halfS1_PS_S_S_S_S_i,"ax",@progbits
	.align	128
        .global         _Z25scheduler_step_fused_fp16PK6__halfS1_PS_S_S_S_S_i
        .type           _Z25scheduler_step_fused_fp16PK6__halfS1_PS_S_S_S_S_i,@function
        .size           _Z25scheduler_step_fused_fp16PK6__halfS1_PS_S_S_S_S_i,(.L_x_41 - _Z25scheduler_step_fused_fp16PK6__halfS1_PS_S_S_S_S_i)
        .other          _Z25scheduler_step_fused_fp16PK6__halfS1_PS_S_S_S_S_i,@"STO_CUDA_ENTRY STV_DEFAULT"
_Z25scheduler_step_fused_fp16PK6__halfS1_PS_S_S_S_S_i:
.text._Z25scheduler_step_fused_fp16PK6__halfS1_PS_S_S_S_S_i:
        /* <DEDUP_REMOVED lines=11> */
[----:B------:R-:W3:Y:S01]  /*00b0*/  LDC R10, c[0x0][0x39c] ;  /* 0x0000e700ff0a7b82 */ /* 0x000ee20000000800 */
[----:B0-----:R-:W-:-:S06]  /*00c0*/  IMAD.WIDE R4, R7, 0x2, R4 ;  /* 0x0000000207047825 */ /* 0x001fcc00078e0204 */
[----:B-1----:R-:W4:Y:S01]  /*00d0*/  LDG.E.U16.CONSTANT R4, desc[UR4][R4.64] ;  /* 0x0000000404047981 */ /* 0x002f22000c1e9500 */
[----:B--2---:R-:W-:-:S05]  /*00e0*/  IMAD.WIDE R2, R7, 0x2, R2 ;  /* 0x0000000207027825 */ /* 0x004fca00078e0202 */
[----:B------:R0:W4:Y:S02]  /*00f0*/  LDG.E.U16.CONSTANT R0, desc[UR4][R2.64] ;  /* 0x0000000402007981 */ /* 0x000124000c1e9500 */
[----:B0-----:R-:W0:Y:S02]  /*0100*/  LDC R3, c[0x0][0x398] ;  /* 0x0000e600ff037b82 */ /* 0x001e240000000800 */
[----:B0-----:R-:W-:-:S04]  /*0110*/  HADD2.F32 R9, -RZ, R3.H0_H0 ;  /* 0x20000003ff097230 */ /* 0x001fc80000004100 */
[----:B------:R-:W0:Y:S01]  /*0120*/  MUFU.RCP R11, R9 ;  /* 0x00000009000b7308 */ /* 0x000e220000001000 */
[----:B----4-:R-:W-:-:S05]  /*0130*/  HFMA2 R3, -R4.H0_H0, R3.H1_H1, R0.H0_H0 ;  /* 0x3000000304037231 */ /* 0x010fca0000040900 */
[----:B------:R-:W-:Y:S02]  /*0140*/  HADD2.F32 R6, -RZ, R3.H0_H0 ;  /* 0x20000003ff067230 */ /* 0x000fe40000004100 */
[----:B------:R-:W1:Y:S03]  /*0150*/  LDC.64 R2, c[0x0][0x390] ;  /* 0x0000e400ff027b82 */ /* 0x000e660000000a00 */
[----:B0-----:R-:W-:-:S05]  /*0160*/  FMUL R8, R6, R11 ;  /* 0x0000000b06087220 */ /* 0x001fca0000400000 */
[----:B------:R-:W-:-:S05]  /*0170*/  F2FP.F16.F32.PACK_AB R5, RZ, R8 ;  /* 0x00000008ff05723e */ /* 0x000fca00000000ff */
[C---:B------:R-:W-:Y:S02]  /*0180*/  HSETP2.GEU.AND P1, PT, |R5|.reuse.H0_H0, 8.523464202880859375e-06, 8.523464202880859375e-06, PT ;  /* 0x008f008f05007434 */ /* 0x040fe40003f2ea00 */
[----:B------:R-:W-:-:S05]  /*0190*/  HSETP2.GT.AND P0, PT, |R5|.H0_H0, RZ.H0_H0, PT ;  /* 0x200000ff05007234 */ /* 0x000fca0003f04a00 */
[----:B------:R-:W-:Y:S01]  /*01a0*/  PLOP3.LUT P0, PT, P1, P0, PT, 0xf2, 0x2f ;  /* 0x00000000002f781c */ /* 0x000fe20000f01e72 */
[----:B---3--:R-:W-:-:S12]  /*01b0*/  HMUL2 R0, R0.H0_H0, R10.H0_H0 ;  /* 0x2000000a00007232 */ /* 0x008fd80000000800 */
[----:B------:R-:W-:-:S04]  /*01c0*/  @!P0 FFMA R6, -R9, R8, R6 ;  /* 0x0000000809068223 */ /* 0x000fc80000000106 */
[----:B------:R-:W-:-:S05]  /*01d0*/  @!P0 FFMA R6, R11, R6, R8 ;  /* 0x000000060b068223 */ /* 0x000fca0000000008 */
[----:B------:R-:W-:Y:S01]  /*01e0*/  @!P0 F2FP.F16.F32.PACK_AB R5, RZ, R6 ;  /* 0x00000006ff05823e */ /* 0x000fe200000000ff */
[----:B-1----:R-:W-:-:S04]  /*01f0*/  IMAD.WIDE R2, R7, 0x2, R2 ;  /* 0x0000000207027825 */ /* 0x002fc800078e0202 */
[----:B------:R-:W-:-:S05]  /*0200*/  HFMA2 R0, R5.H0_H0, R10.H1_H1, R0.H0_H0 ;  /* 0x3000000a05007231 */ /* 0x000fca0000040800 */
[----:B------:R-:W-:Y:S01]  /*0210*/  STG.E.U16 desc[UR4][R2.64], R0 ;  /* 0x0000000002007986 */ /* 0x000fe2000c101504 */
[----:B------:R-:W-:Y:S05]  /*0220*/  EXIT ;  /* 0x000000000000794d */ /* 0x000fea0003800000 */
.L_x_29:
        /* <DEDUP_REMOVED lines=13> */
.L_x_41:


//--------------------- .nv.global.init           --------------------------
	.section	.nv.global.init,"aw",@progbits
	.align	4
.nv.global.init:
	.type		mrg32k3aM1SubSeq,@object
	.size		mrg32k3aM1SubSeq,(mrg32k3aM2SubSeq - mrg32k3aM1SubSeq)
mrg32k3aM1SubSeq:
        /*0000*/ 	.byte	0x0b, 0xcc, 0xee, 0x04, 0x73, 0x29, 0x8b, 0x6f, 0xf6, 0x53, 0x03, 0xf6, 0x23, 0xf6, 0xea, 0xda
        /* <DEDUP_REMOVED lines=125> */
	.type		mrg32k3aM2SubSeq,@object
	.size		mrg32k3aM2SubSeq,(mrg32k3aM1 - mrg32k3aM2SubSeq)
mrg32k3aM2SubSeq:
        /* <DEDUP_REMOVED lines=126> */
	.type		mrg32k3aM1,@object
	.size		mrg32k3aM1,(mrg32k3aM1Seq - mrg32k3aM1)
mrg32k3aM1:
        /* <DEDUP_REMOVED lines=144> */
	.type		mrg32k3aM1Seq,@object
	.size		mrg32k3aM1Seq,(mrg32k3aM2 - mrg32k3aM1Seq)
mrg32k3aM1Seq:
        /* <DEDUP_REMOVED lines=144> */
	.type		mrg32k3aM2,@object
	.size		mrg32k3aM2,(mrg32k3aM2Seq - mrg32k3aM2)
mrg32k3aM2:
        /* <DEDUP_REMOVED lines=144> */
	.type		mrg32k3aM2Seq,@object
	.size		mrg32k3aM2Seq,(precalc_xorwow_matrix - mrg32k3aM2Seq)
mrg32k3aM2Seq:
        /* <DEDUP_REMOVED lines=144> */
	.type		precalc_xorwow_matrix,@object
	.size		precalc_xorwow_matrix,(precalc_xorwow_offset_matrix - precalc_xorwow_matrix)
precalc_xorwow_matrix:
        /* <DEDUP_REMOVED lines=6400> */
	.type		precalc_xorwow_offset_matrix,@object
	.size		precalc_xorwow_offset_matrix,(.L_1 - precalc_xorwow_offset_matrix)
precalc_xorwow_offset_matrix:
        /* <DEDUP_REMOVED lines=6400> */
.L_1:


//--------------------- .nv.shared.reserved.0     --------------------------
	.section	.nv.shared.reserved.0,"aw",@nobits
	.weak		__nv_reservedSMEM_offset_0_alias
	.size		__nv_reservedSMEM_offset_0_alias, 0, 64
	.other		__nv_reservedSMEM_offset_0_alias,@"STO_CUDA_RESERVED_SHARED STV_DEFAULT"
__nv_reservedSMEM_offset_0_alias:
	.zero		0
	.zero		64


//--------------------- .nv.constant0.ones_like_kernel_fp16 --------------------------
	.section	.nv.constant0.ones_like_kernel_fp16,"a",@progbits
	.sectionflags	@""
	.align	4
.nv.constant0.ones_like_kernel_fp16:
	.zero		908


//--------------------- .nv.constant0._Z17randn_kernel_fp16P6__halfyyi --------------------------
	.section	.nv.constant0._Z17randn_kernel_fp16P6__halfyyi,"a",@progbits
	.sectionflags	@""
	.align	4
.nv.constant0._Z17randn_kernel_fp16P6__halfyyi:
	.zero		924


//--------------------- .nv.constant0._Z15tensor_sub_fp16PK6__halfS1_PS_i --------------------------
	.section	.nv.constant0._Z15tensor_sub_fp16PK6__halfS1_PS_i,"a",@progbits
	.sectionflags	@""
	.align	4
.nv.constant0._Z15tensor_sub_fp16PK6__halfS1_PS_i:
	.zero		924


//--------------------- .nv.constant0._Z15scalar_div_fp16PK6__halfPS_S_i --------------------------
	.section	.nv.constant0._Z15scalar_div_fp16PK6__halfPS_S_i,"a",@progbits
	.sectionflags	@""
	.align	4
.nv.constant0._Z15scalar_div_fp16PK6__halfPS_S_i:
	.zero		920


//--------------------- .nv.constant0._Z23scalar_div_inplace_fp16P6__halfS_i --------------------------
	.section	.nv.constant0._Z23scalar_div_inplace_fp16P6__halfS_i,"a",@progbits
	.sectionflags	@""
	.align	4
.nv.constant0._Z23scalar_div_inplace_fp16P6__halfS_i:
	.zero		912


//--------------------- .nv.constant0._Z23scalar_mul_inplace_fp16P6__halfS_i --------------------------
	.section	.nv.constant0._Z23scalar_mul_inplace_fp16P6__halfS_i,"a",@progbits
	.sectionflags	@""
	.align	4
.nv.constant0._Z23scalar_mul_inplace_fp16P6__halfS_i:
	.zero		912


//--------------------- .nv.constant0._Z14apply_cfg_fp16PK6__halfS1_PS_S_i --------------------------
	.section	.nv.constant0._Z14apply_cfg_fp16PK6__halfS1_PS_S_i,"a",@progbits
	.sectionflags	@""
	.align	4
.nv.constant0._Z14apply_cfg_fp16PK6__halfS1_PS_S_i:
	.zero		928


//--------------------- .nv.constant0._Z14add_noise_fp16PK6__halfS1_PS_S_S_i --------------------------
	.section	.nv.constant0._Z14add_noise_fp16PK6__halfS1_PS_S_S_i,"a",@progbits
	.sectionflags	@""
	.align	4
.nv.constant0._Z14add_noise_fp16PK6__halfS1_PS_S_S_i:
	.zero		928


//--------------------- .nv.constant0._Z25scheduler_step_fused_fp32PKfS0_Pfffffi --------------------------
	.section	.nv.constant0._Z25scheduler_step_fused_fp32PKfS0_Pfffffi,"a",@progbits
	.sectionflags	@""
	.align	4
.nv.constant0._Z25scheduler_step_fused_fp32PKfS0_Pfffffi:
	.zero		940


//--------------------- .nv.constant0._Z25scheduler_step_fused_fp16PK6__halfS1_PS_S_S_S_S_i --------------------------
	.section	.nv.constant0._Z25scheduler_step_fused_fp16PK6__halfS1_PS_S_S_S_S_i,"a",@progbits
	.sectionflags	@""
	.align	4
.nv.constant0._Z25scheduler_step_fused_fp16PK6__halfS1_PS_S_S_S_S_i:
	.zero		932


//--------------------- SYMBOLS --------------------------

	.type		.nv.reservedSmem.offset0,@object
	.size		.nv.reservedSmem.offset0,0x4
